// auto-generated by cutlass_sweep.gemm — config: {"arch": "sm_100", "cluster_m": 1, "cluster_n": 1, "dtype": "tf32", "stages": 0, "tile_k": 32, "tile_m": 128, "tile_n": 64}
#include "cutlass/cutlass.h"
#include "cutlass/gemm/collective/collective_builder.hpp"
#include "cutlass/gemm/device/gemm_universal_adapter.h"
#include "cutlass/gemm/kernel/gemm_universal.hpp"
#include "cutlass/epilogue/collective/collective_builder.hpp"

using ElemA = cutlass::tfloat32_t;
using ElemB = cutlass::tfloat32_t;
using ElemCD = cutlass::tfloat32_t;
using Acc  = float;
using TileShape    = cute::Shape<cute::_128, cute::_64, cute::_32>;
using ClusterShape = cute::Shape<cute::_1, cute::_1, cute::_1>;

using CollectiveEpilogue = typename cutlass::epilogue::collective::CollectiveBuilder<
    cutlass::arch::Sm100, cutlass::arch::OpClassTensorOp,
    TileShape, ClusterShape,
    cutlass::epilogue::collective::EpilogueTileAuto,
    Acc, Acc,
    ElemCD, cutlass::layout::RowMajor, 128 / cutlass::sizeof_bits<ElemCD>::value,
    ElemCD, cutlass::layout::RowMajor, 128 / cutlass::sizeof_bits<ElemCD>::value,
    cutlass::epilogue::collective::EpilogueScheduleAuto
  >::CollectiveOp;

using CollectiveMainloop = typename cutlass::gemm::collective::CollectiveBuilder<
    cutlass::arch::Sm100, cutlass::arch::OpClassTensorOp,
    ElemA, cutlass::layout::RowMajor, 128 / cutlass::sizeof_bits<ElemA>::value,
    ElemB, cutlass::layout::ColumnMajor, 128 / cutlass::sizeof_bits<ElemB>::value,
    Acc,
    TileShape, ClusterShape,
    cutlass::gemm::collective::StageCountAutoCarveout<static_cast<int>(sizeof(typename CollectiveEpilogue::SharedStorage))>,
    cutlass::gemm::collective::KernelScheduleAuto
  >::CollectiveOp;

using GemmKernel = cutlass::gemm::kernel::GemmUniversal<
    cute::Shape<int,int,int,int>,
    CollectiveMainloop,
    CollectiveEpilogue
>;
using Gemm = cutlass::gemm::device::GemmUniversalAdapter<GemmKernel>;

// Force the device kernel symbol into the cubin without needing a host main.
auto* _anchor = &cutlass::device_kernel<GemmKernel>;


// ===== COMPILED SASS (sm_100a) =====

	.target	sm_100a

	.elftype	@"ET_EXEC"


//--------------------- .note.nv.tkinfo           --------------------------
	.section	.note.nv.tkinfo,"",@"SHT_NOTE"
	.sectionflags	@"SHF_NOTE_NV_TKINFO"
	.tkinfo
        /*0018*/ 	.word	0x00000002
        /*0030*/ 	.string	""
        /*0030*/ 	.string	"ptxas"
        /*0030*/ 	.string	"Cuda compilation tools, release 13.0, V13.0.88"
        /*0030*/ 	.string	"Build cuda_13.0.r13.0/compiler.36424714_0"
        /*0030*/ 	.string	"-arch sm_100a -m 64 "



//--------------------- .note.nv.cuinfo           --------------------------
	.section	.note.nv.cuinfo,"",@"SHT_NOTE"
	.sectionflags	@"SHF_NOTE_NV_CUINFO"
        /*0018*/ 	.short	0x0002
        /*001a*/ 	.short	0x0064
        /*001c*/ 	.short	0x0082
	.zero		2


//--------------------- .nv.info                  --------------------------
	.section	.nv.info,"",@"SHT_CUDA_INFO"
	.align	4


	//----- nvinfo : EIATTR_REGCOUNT
	.align		4
        /*0000*/ 	.byte	0x04, 0x2f
        /*0002*/ 	.short	(.L_19 - .L_18)
	.align		4
.L_18:
        /*0004*/ 	.word	index@(_ZN7cutlass13device_kernelINS_4gemm6kernel13GemmUniversalIN4cute5tupleIJiiiiEEENS1_10collective13CollectiveMmaINS1_35MainloopSm100TmaUmmaWarpSpecializedILi8ELi2ELi4ENS5_IJNS4_1CILi1EEESB_SB_EEEEENS5_IJNSA_ILi128EEENSA_ILi64EEENSA_ILi32EEEEEENS_10tfloat32_tENS5_IJlSB_lEEESI_SJ_NS4_8TiledMMAINS4_8MMA_AtomIJNS4_17SM100_MMA_TF32_SSISI_SI_fLi128ELi64ELNS4_4UMMA5MajorE0ELSO_0ELNSN_7ScaleInE0ELSP_0EEEEEENS4_6LayoutISC_NS5_IJNSA_ILi0EEEST_ST_EEEEENS5_IJNS4_10UnderscoreESW_SW_EEEEENS4_13SM90_TMA_LOADENS4_14ComposedLayoutINS4_7SwizzleILi3ELi4ELi3EEENS4_18smem_ptr_flag_bitsILi32EEENSS_INS5_IJNSA_ILi8EEESG_EEENS5_IJSG_SB_EEEEEEEvNS4_8identityESZ_S19_vS1A_EENS_8epilogue10collective18CollectiveEpilogueINS1C_23Sm100TmaWarpSpecializedILi4ELi2ELi16ELb1ELb0EEEJSH_NS5_IJNSS_ISE_SB_EENSS_INSA_ILi16EEESB_EEEEESI_SJ_SI_SJ_NS1C_6fusion15FusionCallbacksIS1G_NS1L_17LinearCombinationISI_fSI_fLNS_15FloatRoundStyleE2EEESH_S1K_JEEENS4_5SM1004TMEM4LOAD26SM100_TMEM_LOAD_32dp32b16xESZ_NS10_INS11_ILi2ELi4ELi3EEES14_NSS_INS5_IJS15_S1I_EEENS5_IJS1I_SB_EEEEEEENS4_39AutoVectorizingCopyWithAssumedAlignmentILi128EEENS4_14SM90_TMA_STOREES1Z_S21_S21_EEEvvEEEEvNT_6ParamsE)
        /*0008*/ 	.word	0x00000060


	//----- nvinfo : EIATTR_FRAME_SIZE
	.align		4
.L_19:
        /*000c*/ 	.byte	0x04, 0x11
        /*000e*/ 	.short	(.L_21 - .L_20)
	.align		4
.L_20:
        /*0010*/ 	.word	index@($__internal_2_$__cuda_sm10x_tcgen05_guardrail_trap_unallocated_columns_being_dealloced)
        /*0014*/ 	.word	0x00000000


	//----- nvinfo : EIATTR_FRAME_SIZE
	.align		4
.L_21:
        /*0018*/ 	.byte	0x04, 0x11
        /*001a*/ 	.short	(.L_23 - .L_22)
	.align		4
.L_22:
        /*001c*/ 	.word	index@($__internal_1_$__cuda_sm10x_tcgen05_guardrail_trap_phase_invalid_during_alloc)
        /*0020*/ 	.word	0x00000000


	//----- nvinfo : EIATTR_FRAME_SIZE
	.align		4
.L_23:
        /*0024*/ 	.byte	0x04, 0x11
        /*0026*/ 	.short	(.L_25 - .L_24)
	.align		4
.L_24:
        /*0028*/ 	.word	index@($__internal_0_$__cuda_sm10x_tcgen05_guardrail_trap_col_being_dealloced_not_returned_by_alloc)
        /*002c*/ 	.word	0x00000000


	//----- nvinfo : EIATTR_FRAME_SIZE
	.align		4
.L_25:
        /*0030*/ 	.byte	0x04, 0x11
        /*0032*/ 	.short	(.L_27 - .L_26)
	.align		4
.L_26:
        /*0034*/ 	.word	index@(_ZN7cutlass13device_kernelINS_4gemm6kernel13GemmUniversalIN4cute5tupleIJiiiiEEENS1_10collective13CollectiveMmaINS1_35MainloopSm100TmaUmmaWarpSpecializedILi8ELi2ELi4ENS5_IJNS4_1CILi1EEESB_SB_EEEEENS5_IJNSA_ILi128EEENSA_ILi64EEENSA_ILi32EEEEEENS_10tfloat32_tENS5_IJlSB_lEEESI_SJ_NS4_8TiledMMAINS4_8MMA_AtomIJNS4_17SM100_MMA_TF32_SSISI_SI_fLi128ELi64ELNS4_4UMMA5MajorE0ELSO_0ELNSN_7ScaleInE0ELSP_0EEEEEENS4_6LayoutISC_NS5_IJNSA_ILi0EEEST_ST_EEEEENS5_IJNS4_10UnderscoreESW_SW_EEEEENS4_13SM90_TMA_LOADENS4_14ComposedLayoutINS4_7SwizzleILi3ELi4ELi3EEENS4_18smem_ptr_flag_bitsILi32EEENSS_INS5_IJNSA_ILi8EEESG_EEENS5_IJSG_SB_EEEEEEEvNS4_8identityESZ_S19_vS1A_EENS_8epilogue10collective18CollectiveEpilogueINS1C_23Sm100TmaWarpSpecializedILi4ELi2ELi16ELb1ELb0EEEJSH_NS5_IJNSS_ISE_SB_EENSS_INSA_ILi16EEESB_EEEEESI_SJ_SI_SJ_NS1C_6fusion15FusionCallbacksIS1G_NS1L_17LinearCombinationISI_fSI_fLNS_15FloatRoundStyleE2EEESH_S1K_JEEENS4_5SM1004TMEM4LOAD26SM100_TMEM_LOAD_32dp32b16xESZ_NS10_INS11_ILi2ELi4ELi3EEES14_NSS_INS5_IJS15_S1I_EEENS5_IJS1I_SB_EEEEEEENS4_39AutoVectorizingCopyWithAssumedAlignmentILi128EEENS4_14SM90_TMA_STOREES1Z_S21_S21_EEEvvEEEEvNT_6ParamsE)
        /*0038*/ 	.word	0x00000000


	//----- nvinfo : EIATTR_MIN_STACK_SIZE
	.align		4
.L_27:
        /*003c*/ 	.byte	0x04, 0x12
        /*003e*/ 	.short	(.L_29 - .L_28)
	.align		4
.L_28:
        /*0040*/ 	.word	index@(_ZN7cutlass13device_kernelINS_4gemm6kernel13GemmUniversalIN4cute5tupleIJiiiiEEENS1_10collective13CollectiveMmaINS1_35MainloopSm100TmaUmmaWarpSpecializedILi8ELi2ELi4ENS5_IJNS4_1CILi1EEESB_SB_EEEEENS5_IJNSA_ILi128EEENSA_ILi64EEENSA_ILi32EEEEEENS_10tfloat32_tENS5_IJlSB_lEEESI_SJ_NS4_8TiledMMAINS4_8MMA_AtomIJNS4_17SM100_MMA_TF32_SSISI_SI_fLi128ELi64ELNS4_4UMMA5MajorE0ELSO_0ELNSN_7ScaleInE0ELSP_0EEEEEENS4_6LayoutISC_NS5_IJNSA_ILi0EEEST_ST_EEEEENS5_IJNS4_10UnderscoreESW_SW_EEEEENS4_13SM90_TMA_LOADENS4_14ComposedLayoutINS4_7SwizzleILi3ELi4ELi3EEENS4_18smem_ptr_flag_bitsILi32EEENSS_INS5_IJNSA_ILi8EEESG_EEENS5_IJSG_SB_EEEEEEEvNS4_8identityESZ_S19_vS1A_EENS_8epilogue10collective18CollectiveEpilogueINS1C_23Sm100TmaWarpSpecializedILi4ELi2ELi16ELb1ELb0EEEJSH_NS5_IJNSS_ISE_SB_EENSS_INSA_ILi16EEESB_EEEEESI_SJ_SI_SJ_NS1C_6fusion15FusionCallbacksIS1G_NS1L_17LinearCombinationISI_fSI_fLNS_15FloatRoundStyleE2EEESH_S1K_JEEENS4_5SM1004TMEM4LOAD26SM100_TMEM_LOAD_32dp32b16xESZ_NS10_INS11_ILi2ELi4ELi3EEES14_NSS_INS5_IJS15_S1I_EEENS5_IJS1I_SB_EEEEEEENS4_39AutoVectorizingCopyWithAssumedAlignmentILi128EEENS4_14SM90_TMA_STOREES1Z_S21_S21_EEEvvEEEEvNT_6ParamsE)
        /*0044*/ 	.word	0x00000000
.L_29:


//--------------------- .nv.compat                --------------------------
	.section	.nv.compat,"",@"SHT_CUDA_COMPAT_INFO"
	.align	4
        /*0000*/ 	.byte	0x02, 0x09, 0x01, 0x00, 0x02, 0x02, 0x02, 0x00, 0x02, 0x05, 0x05, 0x00, 0x03, 0x07, 0x01, 0x01
        /*0010*/ 	.byte	0x02, 0x03, 0x01, 0x00, 0x02, 0x06, 0x01, 0x00, 0x04, 0x0b, 0x08, 0x00, 0x09, 0x00, 0x00, 0x00
        /*0020*/ 	.byte	0x00, 0x00, 0x00, 0x00


//--------------------- .nv.info._ZN7cutlass13device_kernelINS_4gemm6kernel13GemmUniversalIN4cute5tupleIJiiiiEEENS1_10collective13CollectiveMmaINS1_35MainloopSm100TmaUmmaWarpSpecializedILi8ELi2ELi4ENS5_IJNS4_1CILi1EEESB_SB_EEEEENS5_IJNSA_ILi128EEENSA_ILi64EEENSA_ILi32EEEEEENS_10tfloat32_tENS5_IJlSB_lEEESI_SJ_NS4_8TiledMMAINS4_8MMA_AtomIJNS4_17SM100_MMA_TF32_SSISI_SI_fLi128ELi64ELNS4_4UMMA5MajorE0ELSO_0ELNSN_7ScaleInE0ELSP_0EEEEEENS4_6LayoutISC_NS5_IJNSA_ILi0EEEST_ST_EEEEENS5_IJNS4_10UnderscoreESW_SW_EEEEENS4_13SM90_TMA_LOADENS4_14ComposedLayoutINS4_7SwizzleILi3ELi4ELi3EEENS4_18smem_ptr_flag_bitsILi32EEENSS_INS5_IJNSA_ILi8EEESG_EEENS5_IJSG_SB_EEEEEEEvNS4_8identityESZ_S19_vS1A_EENS_8epilogue10collective18CollectiveEpilogueINS1C_23Sm100TmaWarpSpecializedILi4ELi2ELi16ELb1ELb0EEEJSH_NS5_IJNSS_ISE_SB_EENSS_INSA_ILi16EEESB_EEEEESI_SJ_SI_SJ_NS1C_6fusion15FusionCallbacksIS1G_NS1L_17LinearCombinationISI_fSI_fLNS_15FloatRoundStyleE2EEESH_S1K_JEEENS4_5SM1004TMEM4LOAD26SM100_TMEM_LOAD_32dp32b16xESZ_NS10_INS11_ILi2ELi4ELi3EEES14_NSS_INS5_IJS15_S1I_EEENS5_IJS1I_SB_EEEEEEENS4_39AutoVectorizingCopyWithAssumedAlignmentILi128EEENS4_14SM90_TMA_STOREES1Z_S21_S21_EEEvvEEEEvNT_6ParamsE --------------------------
	.section	.nv.info._ZN7cutlass13device_kernelINS_4gemm6kernel13GemmUniversalIN4cute5tupleIJiiiiEEENS1_10collective13CollectiveMmaINS1_35MainloopSm100TmaUmmaWarpSpecializedILi8ELi2ELi4ENS5_IJNS4_1CILi1EEESB_SB_EEEEENS5_IJNSA_ILi128EEENSA_ILi64EEENSA_ILi32EEEEEENS_10tfloat32_tENS5_IJlSB_lEEESI_SJ_NS4_8TiledMMAINS4_8MMA_AtomIJNS4_17SM100_MMA_TF32_SSISI_SI_fLi128ELi64ELNS4_4UMMA5MajorE0ELSO_0ELNSN_7ScaleInE0ELSP_0EEEEEENS4_6LayoutISC_NS5_IJNSA_ILi0EEEST_ST_EEEEENS5_IJNS4_10UnderscoreESW_SW_EEEEENS4_13SM90_TMA_LOADENS4_14ComposedLayoutINS4_7SwizzleILi3ELi4ELi3EEENS4_18smem_ptr_flag_bitsILi32EEENSS_INS5_IJNSA_ILi8EEESG_EEENS5_IJSG_SB_EEEEEEEvNS4_8identityESZ_S19_vS1A_EENS_8epilogue10collective18CollectiveEpilogueINS1C_23Sm100TmaWarpSpecializedILi4ELi2ELi16ELb1ELb0EEEJSH_NS5_IJNSS_ISE_SB_EENSS_INSA_ILi16EEESB_EEEEESI_SJ_SI_SJ_NS1C_6fusion15FusionCallbacksIS1G_NS1L_17LinearCombinationISI_fSI_fLNS_15FloatRoundStyleE2EEESH_S1K_JEEENS4_5SM1004TMEM4LOAD26SM100_TMEM_LOAD_32dp32b16xESZ_NS10_INS11_ILi2ELi4ELi3EEES14_NSS_INS5_IJS15_S1I_EEENS5_IJS1I_SB_EEEEEEENS4_39AutoVectorizingCopyWithAssumedAlignmentILi128EEENS4_14SM90_TMA_STOREES1Z_S21_S21_EEEvvEEEEvNT_6ParamsE,"",@"SHT_CUDA_INFO"
	.sectionflags	@""
	.align	4


	//----- nvinfo : EIATTR_CUDA_API_VERSION
	.align		4
        /*0000*/ 	.byte	0x04, 0x37
        /*0002*/ 	.short	(.L_31 - .L_30)
.L_30:
        /*0004*/ 	.word	0x00000082


	//----- nvinfo : EIATTR_KPARAM_INFO
	.align		4
.L_31:
        /*0008*/ 	.byte	0x04, 0x17
        /*000a*/ 	.short	(.L_33 - .L_32)
.L_32:
        /*000c*/ 	.word	0x00000000
        /*0010*/ 	.short	0x0000
        /*0012*/ 	.short	0x0000
        /*0014*/ 	.byte	0x00, 0xf0, 0x01, 0x20


	//----- nvinfo : EIATTR_AT_ENTRY_FRAGMENTS
	.align		4
.L_33:
        /*0018*/ 	.byte	0x04, 0x4f
        /*001a*/ 	.short	(.L_35 - .L_34)


	//   ....[0]....
.L_34:
        /*001c*/ 	.word	0x00000006


	//----- nvinfo : EIATTR_RESERVED_SMEM_USED
	.align		4
.L_35:
        /*0020*/ 	.byte	0x01, 0x41
	.zero		2


	//----- nvinfo : EIATTR_SPARSE_MMA_MASK
	.align		4
        /*0024*/ 	.byte	0x03, 0x50
        /*0026*/ 	.short	0x0000


	//----- nvinfo : EIATTR_TCGEN05_1CTA_USED
	.align		4
        /*0028*/ 	.byte	0x01, 0x51
	.zero		2


	//----- nvinfo : EIATTR_MAXREG_COUNT
	.align		4
        /*002c*/ 	.byte	0x03, 0x1b
        /*002e*/ 	.short	0x00ff


	//----- nvinfo : EIATTR_NUM_BARRIERS
	.align		4
        /*0030*/ 	.byte	0x02, 0x4c
        /*0032*/ 	.byte	0x07
	.zero		1


	//----- nvinfo : EIATTR_EXTERNS
	.align		4
        /*0034*/ 	.byte	0x04, 0x0f
        /*0036*/ 	.short	(.L_37 - .L_36)


	//   ....[0]....
	.align		4
.L_36:
        /*0038*/ 	.word	index@(__assertfail)


	//----- nvinfo : EIATTR_MERCURY_ISA_VERSION
	.align		4
.L_37:
        /*003c*/ 	.byte	0x03, 0x5f
        /*003e*/ 	.short	0x0101


	//----- nvinfo : EIATTR_INT_WARP_WIDE_INSTR_OFFSETS
	.align		4
        /*0040*/ 	.byte	0x04, 0x31
        /*0042*/ 	.short	(.L_39 - .L_38)


	//   ....[0]....
.L_38:
        /*0044*/ 	.word	0x00001e70


	//   ....[1]....
        /*0048*/ 	.word	0x00003b00


	//   ....[2]....
        /*004c*/ 	.word	0x00003b20


	//   ....[3]....
        /*0050*/ 	.word	0x00003b50


	//   ....[4]....
        /*0054*/ 	.word	0x00004490


	//   ....[5]....
        /*0058*/ 	.word	0x00004500


	//   ....[6]....
        /*005c*/ 	.word	0x000045e0


	//   ....[7]....
        /*0060*/ 	.word	0x00004660


	//   ....[8]....
        /*0064*/ 	.word	0x00004770


	//   ....[9]....
        /*0068*/ 	.word	0x00004800


	//   ....[10]....
        /*006c*/ 	.word	0x000049e0


	//   ....[11]....
        /*0070*/ 	.word	0x00004b40


	//----- nvinfo : EIATTR_COOP_GROUP_MASK_REGIDS
	.align		4
.L_39:
        /*0074*/ 	.byte	0x04, 0x29
        /*0076*/ 	.short	(.L_41 - .L_40)


	//   ....[0]....
.L_40:
        /*0078*/ 	.word	0xffffffff


	//   ....[1]....
        /*007c*/ 	.word	0xffffffff


	//   ....[2]....
        /*0080*/ 	.word	0xffffffff


	//   ....[3]....
        /*0084*/ 	.word	0xffffffff


	//   ....[4]....
        /*0088*/ 	.word	0xffffffff


	//   ....[5]....
        /*008c*/ 	.word	0xffffffff


	//   ....[6]....
        /*0090*/ 	.word	0xffffffff


	//   ....[7]....
        /*0094*/ 	.word	0xffffffff


	//   ....[8]....
        /*0098*/ 	.word	0xffffffff


	//   ....[9]....
        /*009c*/ 	.word	0xffffffff


	//   ....[10]....
        /*00a0*/ 	.word	0xffffffff


	//   ....[11]....
        /*00a4*/ 	.word	0xffffffff


	//   ....[12]....
        /*00a8*/ 	.word	0xffffffff


	//----- nvinfo : EIATTR_COOP_GROUP_INSTR_OFFSETS
	.align		4
.L_41:
        /*00ac*/ 	.byte	0x04, 0x28
        /*00ae*/ 	.short	(.L_43 - .L_42)


	//   ....[0]....
.L_42:
        /*00b0*/ 	.word	0x00000090


	//   ....[1]....
        /*00b4*/ 	.word	0x000004d0


	//   ....[2]....
        /*00b8*/ 	.word	0x000006c0


	//   ....[3]....
        /*00bc*/ 	.word	0x00000860


	//   ....[4]....
        /*00c0*/ 	.word	0x00000960


	//   ....[5]....
        /*00c4*/ 	.word	0x00000ad0


	//   ....[6]....
        /*00c8*/ 	.word	0x00000c70


	//   ....[7]....
        /*00cc*/ 	.word	0x00001d50


	//   ....[8]....
        /*00d0*/ 	.word	0x00002d70


	//   ....[9]....
        /*00d4*/ 	.word	0x00002f80


	//   ....[10]....
        /*00d8*/ 	.word	0x00002fb0


	//   ....[11]....
        /*00dc*/ 	.word	0x000039e0


	//   ....[12]....
        /*00e0*/ 	.word	0x00003c10


	//----- nvinfo : EIATTR_VRC_CTA_INIT_COUNT
	.align		4
.L_43:
        /*00e4*/ 	.byte	0x02, 0x4a
        /*00e6*/ 	.byte	0x80
	.zero		1


	//----- nvinfo : EIATTR_SYSCALL_OFFSETS
	.align		4
        /*00e8*/ 	.byte	0x04, 0x46
        /*00ea*/ 	.short	(.L_45 - .L_44)


	//   ....[0]....
.L_44:
        /*00ec*/ 	.word	0x000055c0


	//   ....[1]....
        /*00f0*/ 	.word	0x000056b0


	//   ....[2]....
        /*00f4*/ 	.word	0x00005e20


	//   ....[3]....
        /*00f8*/ 	.word	0x000067a0


	//   ....[4]....
        /*00fc*/ 	.word	0x000070f0


	//   ....[5]....
        /*0100*/ 	.word	0x00007a40


	//----- nvinfo : EIATTR_MBARRIER_INSTR_OFFSETS
	.align		4
.L_45:
        /*0104*/ 	.byte	0x04, 0x39
        /*0106*/ 	.short	(.L_47 - .L_46)


	//   ....[0]....
.L_46:
        /*0108*/ 	.word	0x000005b0
        /*010c*/ 	.word	0x000000ff
        /*0110*/ 	.word	0x00000000
        /*0114*/ 	.short	0x0100
        /*0116*/ 	.byte	0x05
	.zero		1


	//   ....[1]....
        /*0118*/ 	.word	0x000005c0
        /*011c*/ 	.word	0x000000ff
        /*0120*/ 	.word	0x00000040
        /*0124*/ 	.short	0x0100
        /*0126*/ 	.byte	0x05
	.zero		1


	//   ....[2]....
        /*0128*/ 	.word	0x000005d0
        /*012c*/ 	.word	0x000000ff
        /*0130*/ 	.word	0x00000008
        /*0134*/ 	.short	0x0100
        /*0136*/ 	.byte	0x05
	.zero		1


	//   ....[3]....
        /*0138*/ 	.word	0x000005e0
        /*013c*/ 	.word	0x000000ff
        /*0140*/ 	.word	0x00000048
        /*0144*/ 	.short	0x0100
        /*0146*/ 	.byte	0x05
	.zero		1


	//   ....[4]....
        /*0148*/ 	.word	0x000005f0
        /*014c*/ 	.word	0x000000ff
        /*0150*/ 	.word	0x00000010
        /*0154*/ 	.short	0x0100
        /*0156*/ 	.byte	0x05
	.zero		1


	//   ....[5]....
        /*0158*/ 	.word	0x00000600
        /*015c*/ 	.word	0x000000ff
        /*0160*/ 	.word	0x00000050
        /*0164*/ 	.short	0x0100
        /*0166*/ 	.byte	0x05
	.zero		1


	//   ....[6]....
        /*0168*/ 	.word	0x00000610
        /*016c*/ 	.word	0x000000ff
        /*0170*/ 	.word	0x00000018
        /*0174*/ 	.short	0x0100
        /*0176*/ 	.byte	0x05
	.zero		1


	//   ....[7]....
        /*0178*/ 	.word	0x00000620
        /*017c*/ 	.word	0x000000ff
        /*0180*/ 	.word	0x00000058
        /*0184*/ 	.short	0x0100
        /*0186*/ 	.byte	0x05
	.zero		1


	//   ....[8]....
        /*0188*/ 	.word	0x00000630
        /*018c*/ 	.word	0x000000ff
        /*0190*/ 	.word	0x00000020
        /*0194*/ 	.short	0x0100
        /*0196*/ 	.byte	0x05
	.zero		1


	//   ....[9]....
        /*0198*/ 	.word	0x00000640
        /*019c*/ 	.word	0x000000ff
        /*01a0*/ 	.word	0x00000060
        /*01a4*/ 	.short	0x0100
        /*01a6*/ 	.byte	0x05
	.zero		1


	//   ....[10]....
        /*01a8*/ 	.word	0x00000650
        /*01ac*/ 	.word	0x000000ff
        /*01b0*/ 	.word	0x00000028
        /*01b4*/ 	.short	0x0100
        /*01b6*/ 	.byte	0x05
	.zero		1


	//   ....[11]....
        /*01b8*/ 	.word	0x00000660
        /*01bc*/ 	.word	0x000000ff
        /*01c0*/ 	.word	0x00000068
        /*01c4*/ 	.short	0x0100
        /*01c6*/ 	.byte	0x05
	.zero		1


	//   ....[12]....
        /*01c8*/ 	.word	0x00000670
        /*01cc*/ 	.word	0x000000ff
        /*01d0*/ 	.word	0x00000030
        /*01d4*/ 	.short	0x0100
        /*01d6*/ 	.byte	0x05
	.zero		1


	//   ....[13]....
        /*01d8*/ 	.word	0x00000680
        /*01dc*/ 	.word	0x000000ff
        /*01e0*/ 	.word	0x00000070
        /*01e4*/ 	.short	0x0100
        /*01e6*/ 	.byte	0x05
	.zero		1


	//   ....[14]....
        /*01e8*/ 	.word	0x00000690
        /*01ec*/ 	.word	0x000000ff
        /*01f0*/ 	.word	0x00000038
        /*01f4*/ 	.short	0x0100
        /*01f6*/ 	.byte	0x05
	.zero		1


	//   ....[15]....
        /*01f8*/ 	.word	0x000006a0
        /*01fc*/ 	.word	0x000000ff
        /*0200*/ 	.word	0x00000078
        /*0204*/ 	.short	0x0100
        /*0206*/ 	.byte	0x05
	.zero		1


	//   ....[16]....
        /*0208*/ 	.word	0x000007d0
        /*020c*/ 	.word	0x000000ff
        /*0210*/ 	.word	0x00000080
        /*0214*/ 	.short	0x0100
        /*0216*/ 	.byte	0x07
	.zero		1


	//   ....[17]....
        /*0218*/ 	.word	0x000007e0
        /*021c*/ 	.word	0x000000ff
        /*0220*/ 	.word	0x000000a0
        /*0224*/ 	.short	0x0100
        /*0226*/ 	.byte	0x07
	.zero		1


	//   ....[18]....
        /*0228*/ 	.word	0x000007f0
        /*022c*/ 	.word	0x000000ff
        /*0230*/ 	.word	0x00000088
        /*0234*/ 	.short	0x0100
        /*0236*/ 	.byte	0x07
	.zero		1


	//   ....[19]....
        /*0238*/ 	.word	0x00000800
        /*023c*/ 	.word	0x000000ff
        /*0240*/ 	.word	0x000000a8
        /*0244*/ 	.short	0x0100
        /*0246*/ 	.byte	0x07
	.zero		1


	//   ....[20]....
        /*0248*/ 	.word	0x00000810
        /*024c*/ 	.word	0x000000ff
        /*0250*/ 	.word	0x00000090
        /*0254*/ 	.short	0x0100
        /*0256*/ 	.byte	0x07
	.zero		1


	//   ....[21]....
        /*0258*/ 	.word	0x00000820
        /*025c*/ 	.word	0x000000ff
        /*0260*/ 	.word	0x000000b0
        /*0264*/ 	.short	0x0100
        /*0266*/ 	.byte	0x07
	.zero		1


	//   ....[22]....
        /*0268*/ 	.word	0x00000830
        /*026c*/ 	.word	0x000000ff
        /*0270*/ 	.word	0x00000098
        /*0274*/ 	.short	0x0100
        /*0276*/ 	.byte	0x07
	.zero		1


	//   ....[23]....
        /*0278*/ 	.word	0x00000840
        /*027c*/ 	.word	0x000000ff
        /*0280*/ 	.word	0x000000b8
        /*0284*/ 	.short	0x0100
        /*0286*/ 	.byte	0x07
	.zero		1


	//   ....[24]....
        /*0288*/ 	.word	0x00000930
        /*028c*/ 	.word	0x000000ff
        /*0290*/ 	.word	0x000000c0
        /*0294*/ 	.short	0x0100
        /*0296*/ 	.byte	0x05
	.zero		1


	//   ....[25]....
        /*0298*/ 	.word	0x00000940
        /*029c*/ 	.word	0x000000ff
        /*02a0*/ 	.word	0x000000c8
        /*02a4*/ 	.short	0x0100
        /*02a6*/ 	.byte	0x05
	.zero		1


	//   ....[26]....
        /*02a8*/ 	.word	0x00000a80
        /*02ac*/ 	.word	0x000000ff
        /*02b0*/ 	.word	0x000000d0
        /*02b4*/ 	.short	0x0100
        /*02b6*/ 	.byte	0x05
	.zero		1


	//   ....[27]....
        /*02b8*/ 	.word	0x00000a90
        /*02bc*/ 	.word	0x000000ff
        /*02c0*/ 	.word	0x000000e0
        /*02c4*/ 	.short	0x0100
        /*02c6*/ 	.byte	0x05
	.zero		1


	//   ....[28]....
        /*02c8*/ 	.word	0x00000aa0
        /*02cc*/ 	.word	0x000000ff
        /*02d0*/ 	.word	0x000000d8
        /*02d4*/ 	.short	0x0100
        /*02d6*/ 	.byte	0x05
	.zero		1


	//   ....[29]....
        /*02d8*/ 	.word	0x00000ab0
        /*02dc*/ 	.word	0x000000ff
        /*02e0*/ 	.word	0x000000e8
        /*02e4*/ 	.short	0x0100
        /*02e6*/ 	.byte	0x05
	.zero		1


	//   ....[30]....
        /*02e8*/ 	.word	0x00000be0
        /*02ec*/ 	.word	0x000000ff
        /*02f0*/ 	.word	0x000000f0
        /*02f4*/ 	.short	0x0100
        /*02f6*/ 	.byte	0x07
	.zero		1


	//   ....[31]....
        /*02f8*/ 	.word	0x00000bf0
        /*02fc*/ 	.word	0x000000ff
        /*0300*/ 	.word	0x00000110
        /*0304*/ 	.short	0x0100
        /*0306*/ 	.byte	0x07
	.zero		1


	//   ....[32]....
        /*0308*/ 	.word	0x00000c00
        /*030c*/ 	.word	0x000000ff
        /*0310*/ 	.word	0x000000f8
        /*0314*/ 	.short	0x0100
        /*0316*/ 	.byte	0x07
	.zero		1


	//   ....[33]....
        /*0318*/ 	.word	0x00000c10
        /*031c*/ 	.word	0x000000ff
        /*0320*/ 	.word	0x00000118
        /*0324*/ 	.short	0x0100
        /*0326*/ 	.byte	0x07
	.zero		1


	//   ....[34]....
        /*0328*/ 	.word	0x00000c20
        /*032c*/ 	.word	0x000000ff
        /*0330*/ 	.word	0x00000100
        /*0334*/ 	.short	0x0100
        /*0336*/ 	.byte	0x07
	.zero		1


	//   ....[35]....
        /*0338*/ 	.word	0x00000c30
        /*033c*/ 	.word	0x000000ff
        /*0340*/ 	.word	0x00000120
        /*0344*/ 	.short	0x0100
        /*0346*/ 	.byte	0x07
	.zero		1


	//   ....[36]....
        /*0348*/ 	.word	0x00000c40
        /*034c*/ 	.word	0x000000ff
        /*0350*/ 	.word	0x00000108
        /*0354*/ 	.short	0x0100
        /*0356*/ 	.byte	0x07
	.zero		1


	//   ....[37]....
        /*0358*/ 	.word	0x00000c50
        /*035c*/ 	.word	0x000000ff
        /*0360*/ 	.word	0x00000128
        /*0364*/ 	.short	0x0100
        /*0366*/ 	.byte	0x07
	.zero		1


	//   ....[38]....
        /*0368*/ 	.word	0x00000d40
        /*036c*/ 	.word	0x000000ff
        /*0370*/ 	.word	0x00000130
        /*0374*/ 	.short	0x0100
        /*0376*/ 	.byte	0x05
	.zero		1


	//   ....[39]....
        /*0378*/ 	.word	0x00000d50
        /*037c*/ 	.word	0x000000ff
        /*0380*/ 	.word	0x00000140
        /*0384*/ 	.short	0x0100
        /*0386*/ 	.byte	0x05
	.zero		1


	//   ....[40]....
        /*0388*/ 	.word	0x00000d60
        /*038c*/ 	.word	0x000000ff
        /*0390*/ 	.word	0x00000138
        /*0394*/ 	.short	0x0100
        /*0396*/ 	.byte	0x05
	.zero		1


	//   ....[41]....
        /*0398*/ 	.word	0x00000d70
        /*039c*/ 	.word	0x000000ff
        /*03a0*/ 	.word	0x00000148
        /*03a4*/ 	.short	0x0100
        /*03a6*/ 	.byte	0x05
	.zero		1


	//   ....[42]....
        /*03a8*/ 	.word	0x00001650
        /*03ac*/ 	.word	0x00000003
        /*03b0*/ 	.word	0x00000140
        /*03b4*/ 	.short	0x010a
        /*03b6*/ 	.byte	0xff
	.zero		1


	//   ....[43]....
        /*03b8*/ 	.word	0x00001680
        /*03bc*/ 	.word	0x00000003
        /*03c0*/ 	.word	0x00000130
        /*03c4*/ 	.short	0x0101
        /*03c6*/ 	.byte	0xff
	.zero		1


	//   ....[44]....
        /*03c8*/ 	.word	0x00001750
        /*03cc*/ 	.word	0x000000ff
        /*03d0*/ 	.word	0x00000040
        /*03d4*/ 	.short	0x010a
        /*03d6*/ 	.byte	0x08
	.zero		1


	//   ....[45]....
        /*03d8*/ 	.word	0x000017f0
        /*03dc*/ 	.word	0x000000ff
        /*03e0*/ 	.word	0x00000040
        /*03e4*/ 	.short	0x010a
        /*03e6*/ 	.byte	0x21
	.zero		1


	//   ....[46]....
        /*03e8*/ 	.word	0x00001940
        /*03ec*/ 	.word	0x000000ff
        /*03f0*/ 	.word	0x00000040
        /*03f4*/ 	.short	0x010a
        /*03f6*/ 	.byte	0x08
	.zero		1


	//   ....[47]....
        /*03f8*/ 	.word	0x00001a50
        /*03fc*/ 	.word	0x000000ff
        /*0400*/ 	.word	0x000000c8
        /*0404*/ 	.short	0x0101
        /*0406*/ 	.byte	0x04
	.zero		1


	//   ....[48]....
        /*0408*/ 	.word	0x00001a70
        /*040c*/ 	.word	0x000000ff
        /*0410*/ 	.word	0x00000040
        /*0414*/ 	.short	0x010a
        /*0416*/ 	.byte	0x08
	.zero		1


	//   ....[49]....
        /*0418*/ 	.word	0x00001af0
        /*041c*/ 	.word	0x000000ff
        /*0420*/ 	.word	0x00000040
        /*0424*/ 	.short	0x010a
        /*0426*/ 	.byte	0x11
	.zero		1


	//   ....[50]....
        /*0428*/ 	.word	0x00001c40
        /*042c*/ 	.word	0x000000ff
        /*0430*/ 	.word	0x00000040
        /*0434*/ 	.short	0x010a
        /*0436*/ 	.byte	0x08
	.zero		1


	//   ....[51]....
        /*0438*/ 	.word	0x00001d80
        /*043c*/ 	.word	0x00000002
        /*0440*/ 	.word	0x000000d0
        /*0444*/ 	.short	0x010a
        /*0446*/ 	.byte	0xff
	.zero		1


	//   ....[52]....
        /*0448*/ 	.word	0x00001e40
        /*044c*/ 	.word	0x00000002
        /*0450*/ 	.word	0x00000000
        /*0454*/ 	.short	0x0101
        /*0456*/ 	.byte	0xff
	.zero		1


	//   ....[53]....
        /*0458*/ 	.word	0x000023a0
        /*045c*/ 	.word	0x000000ff
        /*0460*/ 	.word	0x00000000
        /*0464*/ 	.short	0x010a
        /*0466*/ 	.byte	0x05
	.zero		1


	//   ....[54]....
        /*0468*/ 	.word	0x00002430
        /*046c*/ 	.word	0x000000ff
        /*0470*/ 	.word	0x00000000
        /*0474*/ 	.short	0x010a
        /*0476*/ 	.byte	0x05
	.zero		1


	//   ....[55]....
        /*0478*/ 	.word	0x000024c0
        /*047c*/ 	.word	0x000000ff
        /*0480*/ 	.word	0x00000000
        /*0484*/ 	.short	0x010a
        /*0486*/ 	.byte	0x05
	.zero		1


	//   ....[56]....
        /*0488*/ 	.word	0x00002550
        /*048c*/ 	.word	0x000000ff
        /*0490*/ 	.word	0x00000000
        /*0494*/ 	.short	0x010a
        /*0496*/ 	.byte	0x05
	.zero		1


	//   ....[57]....
        /*0498*/ 	.word	0x000025e0
        /*049c*/ 	.word	0x000000ff
        /*04a0*/ 	.word	0x00000000
        /*04a4*/ 	.short	0x010a
        /*04a6*/ 	.byte	0x05
	.zero		1


	//   ....[58]....
        /*04a8*/ 	.word	0x00002670
        /*04ac*/ 	.word	0x000000ff
        /*04b0*/ 	.word	0x00000000
        /*04b4*/ 	.short	0x010a
        /*04b6*/ 	.byte	0x05
	.zero		1


	//   ....[59]....
        /*04b8*/ 	.word	0x00002700
        /*04bc*/ 	.word	0x000000ff
        /*04c0*/ 	.word	0x00000000
        /*04c4*/ 	.short	0x010a
        /*04c6*/ 	.byte	0x05
	.zero		1


	//   ....[60]....
        /*04c8*/ 	.word	0x000027a0
        /*04cc*/ 	.word	0x00000000
        /*04d0*/ 	.word	0x00000000
        /*04d4*/ 	.short	0x010a
        /*04d6*/ 	.byte	0xff
	.zero		1


	//   ....[61]....
        /*04d8*/ 	.word	0x000028c0
        /*04dc*/ 	.word	0x00000000
        /*04e0*/ 	.word	0x00000130
        /*04e4*/ 	.short	0x010a
        /*04e6*/ 	.byte	0xff
	.zero		1


	//   ....[62]....
        /*04e8*/ 	.word	0x00002920
        /*04ec*/ 	.word	0x00000004
        /*04f0*/ 	.word	0x00000000
        /*04f4*/ 	.short	0x0101
        /*04f6*/ 	.byte	0xff
	.zero		1


	//   ....[63]....
        /*04f8*/ 	.word	0x00002940
        /*04fc*/ 	.word	0x000000ff
        /*0500*/ 	.word	0x000000e0
        /*0504*/ 	.short	0x010a
        /*0506*/ 	.byte	0x05
	.zero		1


	//   ....[64]....
        /*0508*/ 	.word	0x00002a60
        /*050c*/ 	.word	0x00000000
        /*0510*/ 	.word	0x000000d0
        /*0514*/ 	.short	0x010a
        /*0516*/ 	.byte	0xff
	.zero		1


	//   ....[65]....
        /*0518*/ 	.word	0x00002b70
        /*051c*/ 	.word	0x00000000
        /*0520*/ 	.word	0x00000000
        /*0524*/ 	.short	0x0101
        /*0526*/ 	.byte	0xff
	.zero		1


	//   ....[66]....
        /*0528*/ 	.word	0x00002c00
        /*052c*/ 	.word	0x000000ff
        /*0530*/ 	.word	0x000000e0
        /*0534*/ 	.short	0x0106
        /*0536*/ 	.byte	0x05
	.zero		1


	//   ....[67]....
        /*0538*/ 	.word	0x00002c20
        /*053c*/ 	.word	0x000000ff
        /*0540*/ 	.word	0x000000e0
        /*0544*/ 	.short	0x010a
        /*0546*/ 	.byte	0x05
	.zero		1


	//   ....[68]....
        /*0548*/ 	.word	0x00002cb0
        /*054c*/ 	.word	0x000000ff
        /*0550*/ 	.word	0x000000e0
        /*0554*/ 	.short	0x0106
        /*0556*/ 	.byte	0x04
	.zero		1


	//   ....[69]....
        /*0558*/ 	.word	0x00002cf0
        /*055c*/ 	.word	0x00000000
        /*0560*/ 	.word	0x000000e0
        /*0564*/ 	.short	0x010a
        /*0566*/ 	.byte	0xff
	.zero		1


	//   ....[70]....
        /*0568*/ 	.word	0x00003230
        /*056c*/ 	.word	0x00000000
        /*0570*/ 	.word	0x000000d0
        /*0574*/ 	.short	0x010a
        /*0576*/ 	.byte	0xff
	.zero		1


	//   ....[71]....
        /*0578*/ 	.word	0x00003340
        /*057c*/ 	.word	0x00000003
        /*0580*/ 	.word	0x00000000
        /*0584*/ 	.short	0x0101
        /*0586*/ 	.byte	0xff
	.zero		1


	//   ....[72]....
        /*0588*/ 	.word	0x00003350
        /*058c*/ 	.word	0x000000ff
        /*0590*/ 	.word	0x00000000
        /*0594*/ 	.short	0x010a
        /*0596*/ 	.byte	0x06
	.zero		1


	//   ....[73]....
        /*0598*/ 	.word	0x00003370
        /*059c*/ 	.word	0x000000ff
        /*05a0*/ 	.word	0x00000110
        /*05a4*/ 	.short	0x010a
        /*05a6*/ 	.byte	0x07
	.zero		1


	//   ....[74]....
        /*05a8*/ 	.word	0x00003440
        /*05ac*/ 	.word	0x000000ff
        /*05b0*/ 	.word	0x00000000
        /*05b4*/ 	.short	0x010a
        /*05b6*/ 	.byte	0x06
	.zero		1


	//   ....[75]....
        /*05b8*/ 	.word	0x00003570
        /*05bc*/ 	.word	0x000000ff
        /*05c0*/ 	.word	0x00000000
        /*05c4*/ 	.short	0x010a
        /*05c6*/ 	.byte	0x1a
	.zero		1


	//   ....[76]....
        /*05c8*/ 	.word	0x00003810
        /*05cc*/ 	.word	0x000000ff
        /*05d0*/ 	.word	0x00000000
        /*05d4*/ 	.short	0x010a
        /*05d6*/ 	.byte	0x06
	.zero		1


	//   ....[77]....
        /*05d8*/ 	.word	0x000038a0
        /*05dc*/ 	.word	0x000000ff
        /*05e0*/ 	.word	0x00000000
        /*05e4*/ 	.short	0x010a
        /*05e6*/ 	.byte	0x06
	.zero		1


	//   ....[78]....
        /*05e8*/ 	.word	0x00003930
        /*05ec*/ 	.word	0x000000ff
        /*05f0*/ 	.word	0x00000000
        /*05f4*/ 	.short	0x010a
        /*05f6*/ 	.byte	0x06
	.zero		1


	//   ....[79]....
        /*05f8*/ 	.word	0x000039c0
        /*05fc*/ 	.word	0x000000ff
        /*0600*/ 	.word	0x00000000
        /*0604*/ 	.short	0x010a
        /*0606*/ 	.byte	0x07
	.zero		1


	//   ....[80]....
        /*0608*/ 	.word	0x00003e40
        /*060c*/ 	.word	0x00000000
        /*0610*/ 	.word	0x000000d0
        /*0614*/ 	.short	0x010a
        /*0616*/ 	.byte	0xff
	.zero		1


	//   ....[81]....
        /*0618*/ 	.word	0x00003f00
        /*061c*/ 	.word	0x00000000
        /*0620*/ 	.word	0x00000000
        /*0624*/ 	.short	0x0101
        /*0626*/ 	.byte	0xff
	.zero		1


	//   ....[82]....
        /*0628*/ 	.word	0x00004220
        /*062c*/ 	.word	0x000000ff
        /*0630*/ 	.word	0x000000c8
        /*0634*/ 	.short	0x010a
        /*0636*/ 	.byte	0x07
	.zero		1


	//   ....[83]....
        /*0638*/ 	.word	0x00004410
        /*063c*/ 	.word	0x000000ff
        /*0640*/ 	.word	0x000000a0
        /*0644*/ 	.short	0x010a
        /*0646*/ 	.byte	0x07
	.zero		1


	//   ....[84]....
        /*0648*/ 	.word	0x00004580
        /*064c*/ 	.word	0x000000ff
        /*0650*/ 	.word	0x00000080
        /*0654*/ 	.short	0x010b
        /*0656*/ 	.byte	0x07
	.zero		1


	//   ....[85]....
        /*0658*/ 	.word	0x00004590
        /*065c*/ 	.word	0x000000ff
        /*0660*/ 	.word	0x00000000
        /*0664*/ 	.short	0x0101
        /*0666*/ 	.byte	0x08
	.zero		1


	//   ....[86]....
        /*0668*/ 	.word	0x000045b0
        /*066c*/ 	.word	0x000000ff
        /*0670*/ 	.word	0x000000a8
        /*0674*/ 	.short	0x010a
        /*0676*/ 	.byte	0x07
	.zero		1


	//   ....[87]....
        /*0678*/ 	.word	0x00004710
        /*067c*/ 	.word	0x000000ff
        /*0680*/ 	.word	0x00000088
        /*0684*/ 	.short	0x010b
        /*0686*/ 	.byte	0x07
	.zero		1


	//   ....[88]....
        /*0688*/ 	.word	0x00004720
        /*068c*/ 	.word	0x000000ff
        /*0690*/ 	.word	0x00000000
        /*0694*/ 	.short	0x0101
        /*0696*/ 	.byte	0x08
	.zero		1


	//   ....[89]....
        /*0698*/ 	.word	0x00004730
        /*069c*/ 	.word	0x000000ff
        /*06a0*/ 	.word	0x000000b0
        /*06a4*/ 	.short	0x010a
        /*06a6*/ 	.byte	0x07
	.zero		1


	//   ....[90]....
        /*06a8*/ 	.word	0x000048d0
        /*06ac*/ 	.word	0x000000ff
        /*06b0*/ 	.word	0x00000090
        /*06b4*/ 	.short	0x010b
        /*06b6*/ 	.byte	0x07
	.zero		1


	//   ....[91]....
        /*06b8*/ 	.word	0x00004940
        /*06bc*/ 	.word	0x000000ff
        /*06c0*/ 	.word	0x00000000
        /*06c4*/ 	.short	0x0101
        /*06c6*/ 	.byte	0x08
	.zero		1


	//   ....[92]....
        /*06c8*/ 	.word	0x00004970
        /*06cc*/ 	.word	0x000000ff
        /*06d0*/ 	.word	0x000000b8
        /*06d4*/ 	.short	0x010a
        /*06d6*/ 	.byte	0x07
	.zero		1


	//   ....[93]....
        /*06d8*/ 	.word	0x00004b80
        /*06dc*/ 	.word	0x000000ff
        /*06e0*/ 	.word	0x00000098
        /*06e4*/ 	.short	0x010b
        /*06e6*/ 	.byte	0x07
	.zero		1


	//   ....[94]....
        /*06e8*/ 	.word	0x00004ba0
        /*06ec*/ 	.word	0x000000ff
        /*06f0*/ 	.word	0x00000000
        /*06f4*/ 	.short	0x0101
        /*06f6*/ 	.byte	0x0d
	.zero		1


	//   ....[95]....
        /*06f8*/ 	.word	0x00004bd0
        /*06fc*/ 	.word	0x000000ff
        /*0700*/ 	.word	0x000000a0
        /*0704*/ 	.short	0x010a
        /*0706*/ 	.byte	0x07
	.zero		1


	//   ....[96]....
        /*0708*/ 	.word	0x00004bf0
        /*070c*/ 	.word	0x000000ff
        /*0710*/ 	.word	0x000000a8
        /*0714*/ 	.short	0x010a
        /*0716*/ 	.byte	0x07
	.zero		1


	//   ....[97]....
        /*0718*/ 	.word	0x00004c10
        /*071c*/ 	.word	0x000000ff
        /*0720*/ 	.word	0x000000b0
        /*0724*/ 	.short	0x010a
        /*0726*/ 	.byte	0x07
	.zero		1


	//   ....[98]....
        /*0728*/ 	.word	0x00004c50
        /*072c*/ 	.word	0x00000000
        /*0730*/ 	.word	0x000000b8
        /*0734*/ 	.short	0x010a
        /*0736*/ 	.byte	0xff
	.zero		1


	//   ....[99]....
        /*0738*/ 	.word	0x00004f80
        /*073c*/ 	.word	0x00000000
        /*0740*/ 	.word	0x000000d0
        /*0744*/ 	.short	0x010a
        /*0746*/ 	.byte	0xff
	.zero		1


	//   ....[100]....
        /*0748*/ 	.word	0x00005090
        /*074c*/ 	.word	0x00000000
        /*0750*/ 	.word	0x00000000
        /*0754*/ 	.short	0x0101
        /*0756*/ 	.byte	0xff
	.zero		1


	//   ....[101]....
        /*0758*/ 	.word	0x00005ae0
        /*075c*/ 	.word	0x000000ff
        /*0760*/ 	.word	0x00000080
        /*0764*/ 	.short	0x010a
        /*0766*/ 	.byte	0x30
	.zero		1


	//   ....[102]....
        /*0768*/ 	.word	0x00005b20
        /*076c*/ 	.word	0x00000058
        /*0770*/ 	.word	0x000000f0
        /*0774*/ 	.short	0x010a
        /*0776*/ 	.byte	0xff
	.zero		1


	//   ....[103]....
        /*0778*/ 	.word	0x00005c10
        /*077c*/ 	.word	0x000000ff
        /*0780*/ 	.word	0x00000080
        /*0784*/ 	.short	0x010a
        /*0786*/ 	.byte	0x30
	.zero		1


	//   ....[104]....
        /*0788*/ 	.word	0x00005d00
        /*078c*/ 	.word	0x00000058
        /*0790*/ 	.word	0x000000f0
        /*0794*/ 	.short	0x010a
        /*0796*/ 	.byte	0xff
	.zero		1


	//   ....[105]....
        /*0798*/ 	.word	0x000064d0
        /*079c*/ 	.word	0x00000000
        /*07a0*/ 	.word	0x00000000
        /*07a4*/ 	.short	0x0101
        /*07a6*/ 	.byte	0xff
	.zero		1


	//   ....[106]....
        /*07a8*/ 	.word	0x000064e0
        /*07ac*/ 	.word	0x00000003
        /*07b0*/ 	.word	0x00000080
        /*07b4*/ 	.short	0x010a
        /*07b6*/ 	.byte	0xff
	.zero		1


	//   ....[107]....
        /*07b8*/ 	.word	0x000065c0
        /*07bc*/ 	.word	0x00000003
        /*07c0*/ 	.word	0x00000080
        /*07c4*/ 	.short	0x010a
        /*07c6*/ 	.byte	0xff
	.zero		1


	//   ....[108]....
        /*07c8*/ 	.word	0x00006e20
        /*07cc*/ 	.word	0x0000005b
        /*07d0*/ 	.word	0x00000000
        /*07d4*/ 	.short	0x0101
        /*07d6*/ 	.byte	0xff
	.zero		1


	//   ....[109]....
        /*07d8*/ 	.word	0x00006e40
        /*07dc*/ 	.word	0x0000005c
        /*07e0*/ 	.word	0x00000080
        /*07e4*/ 	.short	0x010a
        /*07e6*/ 	.byte	0xff
	.zero		1


	//   ....[110]....
        /*07e8*/ 	.word	0x00006f10
        /*07ec*/ 	.word	0x0000005c
        /*07f0*/ 	.word	0x00000080
        /*07f4*/ 	.short	0x010a
        /*07f6*/ 	.byte	0xff
	.zero		1


	//   ....[111]....
        /*07f8*/ 	.word	0x00007770
        /*07fc*/ 	.word	0x0000005b
        /*0800*/ 	.word	0x00000000
        /*0804*/ 	.short	0x0101
        /*0806*/ 	.byte	0xff
	.zero		1


	//   ....[112]....
        /*0808*/ 	.word	0x00007790
        /*080c*/ 	.word	0x0000005c
        /*0810*/ 	.word	0x00000080
        /*0814*/ 	.short	0x010a
        /*0816*/ 	.byte	0xff
	.zero		1


	//   ....[113]....
        /*0818*/ 	.word	0x00007860
        /*081c*/ 	.word	0x0000005c
        /*0820*/ 	.word	0x00000080
        /*0824*/ 	.short	0x010a
        /*0826*/ 	.byte	0xff
	.zero		1


	//   ....[114]....
        /*0828*/ 	.word	0x00007ba0
        /*082c*/ 	.word	0x000000ff
        /*0830*/ 	.word	0x00000000
        /*0834*/ 	.short	0x0101
        /*0836*/ 	.byte	0x05
	.zero		1


	//   ....[115]....
        /*0838*/ 	.word	0x00008120
        /*083c*/ 	.word	0x00000002
        /*0840*/ 	.word	0x00000000
        /*0844*/ 	.short	0x0101
        /*0846*/ 	.byte	0xff
	.zero		1


	//   ....[116]....
        /*0848*/ 	.word	0x00008390
        /*084c*/ 	.word	0x000000ff
        /*0850*/ 	.word	0x00000000
        /*0854*/ 	.short	0x0101
        /*0856*/ 	.byte	0x04
	.zero		1


	//   ....[117]....
        /*0858*/ 	.word	0x000083b0
        /*085c*/ 	.word	0x00000003
        /*0860*/ 	.word	0x00000140
        /*0864*/ 	.short	0x010a
        /*0866*/ 	.byte	0xff
	.zero		1


	//   ....[118]....
        /*0868*/ 	.word	0x00008410
        /*086c*/ 	.word	0x00000002
        /*0870*/ 	.word	0x00000040
        /*0874*/ 	.short	0x010a
        /*0876*/ 	.byte	0xff
	.zero		1


	//   ....[119]....
        /*0878*/ 	.word	0x00008470
        /*087c*/ 	.word	0x00000002
        /*0880*/ 	.word	0x00000040
        /*0884*/ 	.short	0x010a
        /*0886*/ 	.byte	0xff
	.zero		1


	//   ....[120]....
        /*0888*/ 	.word	0x000084c0
        /*088c*/ 	.word	0x00000002
        /*0890*/ 	.word	0x000000d0
        /*0894*/ 	.short	0x010a
        /*0896*/ 	.byte	0xff
	.zero		1


	//   ....[121]....
        /*0898*/ 	.word	0x00008520
        /*089c*/ 	.word	0x00000000
        /*08a0*/ 	.word	0x00000000
        /*08a4*/ 	.short	0x010a
        /*08a6*/ 	.byte	0xff
	.zero		1


	//   ....[122]....
        /*08a8*/ 	.word	0x00008580
        /*08ac*/ 	.word	0x00000000
        /*08b0*/ 	.word	0x00000000
        /*08b4*/ 	.short	0x010a
        /*08b6*/ 	.byte	0xff
	.zero		1


	//   ....[123]....
        /*08b8*/ 	.word	0x000085e0
        /*08bc*/ 	.word	0x00000000
        /*08c0*/ 	.word	0x00000000
        /*08c4*/ 	.short	0x010a
        /*08c6*/ 	.byte	0xff
	.zero		1


	//   ....[124]....
        /*08c8*/ 	.word	0x00008640
        /*08cc*/ 	.word	0x00000000
        /*08d0*/ 	.word	0x00000000
        /*08d4*/ 	.short	0x010a
        /*08d6*/ 	.byte	0xff
	.zero		1


	//   ....[125]....
        /*08d8*/ 	.word	0x000086a0
        /*08dc*/ 	.word	0x00000000
        /*08e0*/ 	.word	0x00000000
        /*08e4*/ 	.short	0x010a
        /*08e6*/ 	.byte	0xff
	.zero		1


	//   ....[126]....
        /*08e8*/ 	.word	0x00008700
        /*08ec*/ 	.word	0x00000000
        /*08f0*/ 	.word	0x00000000
        /*08f4*/ 	.short	0x010a
        /*08f6*/ 	.byte	0xff
	.zero		1


	//   ....[127]....
        /*08f8*/ 	.word	0x00008760
        /*08fc*/ 	.word	0x00000000
        /*0900*/ 	.word	0x00000000
        /*0904*/ 	.short	0x010a
        /*0906*/ 	.byte	0xff
	.zero		1


	//   ....[128]....
        /*0908*/ 	.word	0x000087b0
        /*090c*/ 	.word	0x00000000
        /*0910*/ 	.word	0x00000130
        /*0914*/ 	.short	0x010a
        /*0916*/ 	.byte	0xff
	.zero		1


	//   ....[129]....
        /*0918*/ 	.word	0x00008810
        /*091c*/ 	.word	0x00000000
        /*0920*/ 	.word	0x000000e0
        /*0924*/ 	.short	0x010a
        /*0926*/ 	.byte	0xff
	.zero		1


	//   ....[130]....
        /*0928*/ 	.word	0x00008860
        /*092c*/ 	.word	0x00000000
        /*0930*/ 	.word	0x000000d0
        /*0934*/ 	.short	0x010a
        /*0936*/ 	.byte	0xff
	.zero		1


	//   ....[131]....
        /*0938*/ 	.word	0x000088c0
        /*093c*/ 	.word	0x00000000
        /*0940*/ 	.word	0x000000e0
        /*0944*/ 	.short	0x010a
        /*0946*/ 	.byte	0xff
	.zero		1


	//   ....[132]....
        /*0948*/ 	.word	0x00008910
        /*094c*/ 	.word	0x00000000
        /*0950*/ 	.word	0x000000d0
        /*0954*/ 	.short	0x010a
        /*0956*/ 	.byte	0xff
	.zero		1


	//   ....[133]....
        /*0958*/ 	.word	0x00008970
        /*095c*/ 	.word	0x00000003
        /*0960*/ 	.word	0x00000110
        /*0964*/ 	.short	0x010a
        /*0966*/ 	.byte	0xff
	.zero		1


	//   ....[134]....
        /*0968*/ 	.word	0x000089d0
        /*096c*/ 	.word	0x00000000
        /*0970*/ 	.word	0x00000000
        /*0974*/ 	.short	0x010a
        /*0976*/ 	.byte	0xff
	.zero		1


	//   ....[135]....
        /*0978*/ 	.word	0x00008a30
        /*097c*/ 	.word	0x00000000
        /*0980*/ 	.word	0x00000000
        /*0984*/ 	.short	0x010a
        /*0986*/ 	.byte	0xff
	.zero		1


	//   ....[136]....
        /*0988*/ 	.word	0x00008a90
        /*098c*/ 	.word	0x00000000
        /*0990*/ 	.word	0x00000000
        /*0994*/ 	.short	0x010a
        /*0996*/ 	.byte	0xff
	.zero		1


	//   ....[137]....
        /*0998*/ 	.word	0x00008af0
        /*099c*/ 	.word	0x00000000
        /*09a0*/ 	.word	0x00000000
        /*09a4*/ 	.short	0x010a
        /*09a6*/ 	.byte	0xff
	.zero		1


	//   ....[138]....
        /*09a8*/ 	.word	0x00008b50
        /*09ac*/ 	.word	0x00000000
        /*09b0*/ 	.word	0x00000000
        /*09b4*/ 	.short	0x010a
        /*09b6*/ 	.byte	0xff
	.zero		1


	//   ....[139]....
        /*09b8*/ 	.word	0x00008ba0
        /*09bc*/ 	.word	0x00000000
        /*09c0*/ 	.word	0x000000d0
        /*09c4*/ 	.short	0x010a
        /*09c6*/ 	.byte	0xff
	.zero		1


	//   ....[140]....
        /*09c8*/ 	.word	0x00008c00
        /*09cc*/ 	.word	0x00000000
        /*09d0*/ 	.word	0x000000c8
        /*09d4*/ 	.short	0x010a
        /*09d6*/ 	.byte	0xff
	.zero		1


	//   ....[141]....
        /*09d8*/ 	.word	0x00008c60
        /*09dc*/ 	.word	0x00000003
        /*09e0*/ 	.word	0x000000a0
        /*09e4*/ 	.short	0x010a
        /*09e6*/ 	.byte	0xff
	.zero		1


	//   ....[142]....
        /*09e8*/ 	.word	0x00008cc0
        /*09ec*/ 	.word	0x00000003
        /*09f0*/ 	.word	0x000000a8
        /*09f4*/ 	.short	0x010a
        /*09f6*/ 	.byte	0xff
	.zero		1


	//   ....[143]....
        /*09f8*/ 	.word	0x00008d20
        /*09fc*/ 	.word	0x00000003
        /*0a00*/ 	.word	0x000000b0
        /*0a04*/ 	.short	0x010a
        /*0a06*/ 	.byte	0xff
	.zero		1


	//   ....[144]....
        /*0a08*/ 	.word	0x00008d80
        /*0a0c*/ 	.word	0x00000003
        /*0a10*/ 	.word	0x000000b8
        /*0a14*/ 	.short	0x010a
        /*0a16*/ 	.byte	0xff
	.zero		1


	//   ....[145]....
        /*0a18*/ 	.word	0x00008de0
        /*0a1c*/ 	.word	0x00000000
        /*0a20*/ 	.word	0x000000a0
        /*0a24*/ 	.short	0x010a
        /*0a26*/ 	.byte	0xff
	.zero		1


	//   ....[146]....
        /*0a28*/ 	.word	0x00008e40
        /*0a2c*/ 	.word	0x00000000
        /*0a30*/ 	.word	0x000000a8
        /*0a34*/ 	.short	0x010a
        /*0a36*/ 	.byte	0xff
	.zero		1


	//   ....[147]....
        /*0a38*/ 	.word	0x00008ea0
        /*0a3c*/ 	.word	0x00000000
        /*0a40*/ 	.word	0x000000b0
        /*0a44*/ 	.short	0x010a
        /*0a46*/ 	.byte	0xff
	.zero		1


	//   ....[148]....
        /*0a48*/ 	.word	0x00008ef0
        /*0a4c*/ 	.word	0x00000000
        /*0a50*/ 	.word	0x000000d0
        /*0a54*/ 	.short	0x010a
        /*0a56*/ 	.byte	0xff
	.zero		1


	//   ....[149]....
        /*0a58*/ 	.word	0x00008f50
        /*0a5c*/ 	.word	0x00000000
        /*0a60*/ 	.word	0x00000080
        /*0a64*/ 	.short	0x010a
        /*0a66*/ 	.byte	0xff
	.zero		1


	//   ....[150]....
        /*0a68*/ 	.word	0x00008fa0
        /*0a6c*/ 	.word	0x00000058
        /*0a70*/ 	.word	0x000000f0
        /*0a74*/ 	.short	0x010a
        /*0a76*/ 	.byte	0xff
	.zero		1


	//   ....[151]....
        /*0a78*/ 	.word	0x00008ff0
        /*0a7c*/ 	.word	0x00000003
        /*0a80*/ 	.word	0x00000080
        /*0a84*/ 	.short	0x010a
        /*0a86*/ 	.byte	0xff
	.zero		1


	//   ....[152]....
        /*0a88*/ 	.word	0x00009040
        /*0a8c*/ 	.word	0x0000005c
        /*0a90*/ 	.word	0x00000080
        /*0a94*/ 	.short	0x010a
        /*0a96*/ 	.byte	0xff
	.zero		1


	//   ....[153]....
        /*0a98*/ 	.word	0x00009090
        /*0a9c*/ 	.word	0x0000005c
        /*0aa0*/ 	.word	0x00000080
        /*0aa4*/ 	.short	0x010a
        /*0aa6*/ 	.byte	0xff
	.zero		1


	//----- nvinfo : EIATTR_NUM_MBARRIERS
	.align		4
.L_47:
        /*0aa8*/ 	.byte	0x03, 0x38
        /*0aaa*/ 	.short	0x002a


	//----- nvinfo : EIATTR_EXIT_INSTR_OFFSETS
	.align		4
        /*0aac*/ 	.byte	0x04, 0x1c
        /*0aae*/ 	.short	(.L_49 - .L_48)


	//   ....[0]....
.L_48:
        /*0ab0*/ 	.word	0x000027d0


	//   ....[1]....
        /*0ab4*/ 	.word	0x00002cc0


	//   ....[2]....
        /*0ab8*/ 	.word	0x00002d20


	//   ....[3]....
        /*0abc*/ 	.word	0x00003c20


	//   ....[4]....
        /*0ac0*/ 	.word	0x00004c80


	//   ....[5]....
        /*0ac4*/ 	.word	0x00004cc0


	//   ....[6]....
        /*0ac8*/ 	.word	0x00008280


	//   ....[7]....
        /*0acc*/ 	.word	0x00008300


	//   ....[8]....
        /*0ad0*/ 	.word	0x00008330


	//   ....[9]....
        /*0ad4*/ 	.word	0x000083a0


	//----- nvinfo : EIATTR_MAX_THREADS
	.align		4
.L_49:
        /*0ad8*/ 	.byte	0x04, 0x05
        /*0ada*/ 	.short	(.L_51 - .L_50)
.L_50:
        /*0adc*/ 	.word	0x00000100
        /*0ae0*/ 	.word	0x00000001
        /*0ae4*/ 	.word	0x00000001


	//----- nvinfo : EIATTR_CRS_STACK_SIZE
	.align		4
.L_51:
        /*0ae8*/ 	.byte	0x04, 0x1e
        /*0aea*/ 	.short	(.L_53 - .L_52)
.L_52:
        /*0aec*/ 	.word	0x00000000


	//----- nvinfo : EIATTR_CBANK_PARAM_SIZE
	.align		4
.L_53:
        /*0af0*/ 	.byte	0x03, 0x19
        /*0af2*/ 	.short	0x0800


	//----- nvinfo : EIATTR_PARAM_CBANK
	.align		4
        /*0af4*/ 	.byte	0x04, 0x0a
        /*0af6*/ 	.short	(.L_55 - .L_54)
	.align		4
.L_54:
        /*0af8*/ 	.word	index@(.nv.constant0._ZN7cutlass13device_kernelINS_4gemm6kernel13GemmUniversalIN4cute5tupleIJiiiiEEENS1_10collective13CollectiveMmaINS1_35MainloopSm100TmaUmmaWarpSpecializedILi8ELi2ELi4ENS5_IJNS4_1CILi1EEESB_SB_EEEEENS5_IJNSA_ILi128EEENSA_ILi64EEENSA_ILi32EEEEEENS_10tfloat32_tENS5_IJlSB_lEEESI_SJ_NS4_8TiledMMAINS4_8MMA_AtomIJNS4_17SM100_MMA_TF32_SSISI_SI_fLi128ELi64ELNS4_4UMMA5MajorE0ELSO_0ELNSN_7ScaleInE0ELSP_0EEEEEENS4_6LayoutISC_NS5_IJNSA_ILi0EEEST_ST_EEEEENS5_IJNS4_10UnderscoreESW_SW_EEEEENS4_13SM90_TMA_LOADENS4_14ComposedLayoutINS4_7SwizzleILi3ELi4ELi3EEENS4_18smem_ptr_flag_bitsILi32EEENSS_INS5_IJNSA_ILi8EEESG_EEENS5_IJSG_SB_EEEEEEEvNS4_8identityESZ_S19_vS1A_EENS_8epilogue10collective18CollectiveEpilogueINS1C_23Sm100TmaWarpSpecializedILi4ELi2ELi16ELb1ELb0EEEJSH_NS5_IJNSS_ISE_SB_EENSS_INSA_ILi16EEESB_EEEEESI_SJ_SI_SJ_NS1C_6fusion15FusionCallbacksIS1G_NS1L_17LinearCombinationISI_fSI_fLNS_15FloatRoundStyleE2EEESH_S1K_JEEENS4_5SM1004TMEM4LOAD26SM100_TMEM_LOAD_32dp32b16xESZ_NS10_INS11_ILi2ELi4ELi3EEES14_NSS_INS5_IJS15_S1I_EEENS5_IJS1I_SB_EEEEEEENS4_39AutoVectorizingCopyWithAssumedAlignmentILi128EEENS4_14SM90_TMA_STOREES1Z_S21_S21_EEEvvEEEEvNT_6ParamsE)
        /*0afc*/ 	.short	0x0380
        /*0afe*/ 	.short	0x0800


	//----- nvinfo : EIATTR_SW_WAR
	.align		4
.L_55:
        /*0b00*/ 	.byte	0x04, 0x36
        /*0b02*/ 	.short	(.L_57 - .L_56)
.L_56:
        /*0b04*/ 	.word	0x00000008
.L_57:


//--------------------- .nv.callgraph             --------------------------
	.section	.nv.callgraph,"",@"SHT_CUDA_CALLGRAPH"
	.align	4
	.sectionentsize	8
	.align		4
        /*0000*/ 	.word	0x00000000
	.align		4
        /*0004*/ 	.word	0xffffffff
	.align		4
        /*0008*/ 	.word	index@(_ZN7cutlass13device_kernelINS_4gemm6kernel13GemmUniversalIN4cute5tupleIJiiiiEEENS1_10collective13CollectiveMmaINS1_35MainloopSm100TmaUmmaWarpSpecializedILi8ELi2ELi4ENS5_IJNS4_1CILi1EEESB_SB_EEEEENS5_IJNSA_ILi128EEENSA_ILi64EEENSA_ILi32EEEEEENS_10tfloat32_tENS5_IJlSB_lEEESI_SJ_NS4_8TiledMMAINS4_8MMA_AtomIJNS4_17SM100_MMA_TF32_SSISI_SI_fLi128ELi64ELNS4_4UMMA5MajorE0ELSO_0ELNSN_7ScaleInE0ELSP_0EEEEEENS4_6LayoutISC_NS5_IJNSA_ILi0EEEST_ST_EEEEENS5_IJNS4_10UnderscoreESW_SW_EEEEENS4_13SM90_TMA_LOADENS4_14ComposedLayoutINS4_7SwizzleILi3ELi4ELi3EEENS4_18smem_ptr_flag_bitsILi32EEENSS_INS5_IJNSA_ILi8EEESG_EEENS5_IJSG_SB_EEEEEEEvNS4_8identityESZ_S19_vS1A_EENS_8epilogue10collective18CollectiveEpilogueINS1C_23Sm100TmaWarpSpecializedILi4ELi2ELi16ELb1ELb0EEEJSH_NS5_IJNSS_ISE_SB_EENSS_INSA_ILi16EEESB_EEEEESI_SJ_SI_SJ_NS1C_6fusion15FusionCallbacksIS1G_NS1L_17LinearCombinationISI_fSI_fLNS_15FloatRoundStyleE2EEESH_S1K_JEEENS4_5SM1004TMEM4LOAD26SM100_TMEM_LOAD_32dp32b16xESZ_NS10_INS11_ILi2ELi4ELi3EEES14_NSS_INS5_IJS15_S1I_EEENS5_IJS1I_SB_EEEEEEENS4_39AutoVectorizingCopyWithAssumedAlignmentILi128EEENS4_14SM90_TMA_STOREES1Z_S21_S21_EEEvvEEEEvNT_6ParamsE)
	.align		4
        /*000c*/ 	.word	index@(__assertfail)
	.align		4
        /*0010*/ 	.word	0x00000000
	.align		4
        /*0014*/ 	.word	0xfffffffe
	.align		4
        /*0018*/ 	.word	0x00000000
	.align		4
        /*001c*/ 	.word	0xfffffffd
	.align		4
        /*0020*/ 	.word	0x00000000
	.align		4
        /*0024*/ 	.word	0xfffffffc


//--------------------- .nv.constant4             --------------------------
	.section	.nv.constant4,"a",@progbits
	.align	8
	.align		8
.nv.constant4:
        /*0000*/ 	.dword	__assertfail
	.align		8
        /*0008*/ 	.dword	__unnamed_1
	.align		8
        /*0010*/ 	.dword	__unnamed_2
	.align		8
        /*0018*/ 	.dword	_ZN39_INTERNAL_76ccfdf5_4_k_cu_0b8d564f_93524cuda3std3__45__cpo5beginE
	.align		8
        /*0020*/ 	.dword	_ZN39_INTERNAL_76ccfdf5_4_k_cu_0b8d564f_93524cuda3std3__45__cpo3endE
	.align		8
        /*0028*/ 	.dword	_ZN39_INTERNAL_76ccfdf5_4_k_cu_0b8d564f_93524cuda3std3__45__cpo6cbeginE
	.align		8
        /*0030*/ 	.dword	_ZN39_INTERNAL_76ccfdf5_4_k_cu_0b8d564f_93524cuda3std3__45__cpo4cendE
	.align		8
        /*0038*/ 	.dword	_ZN39_INTERNAL_76ccfdf5_4_k_cu_0b8d564f_93524cuda3std3__441_GLOBAL__N__76ccfdf5_4_k_cu_0b8d564f_93526ignoreE
	.align		8
        /*0040*/ 	.dword	_ZN39_INTERNAL_76ccfdf5_4_k_cu_0b8d564f_93524cuda3std3__419piecewise_constructE
	.align		8
        /*0048*/ 	.dword	_ZN39_INTERNAL_76ccfdf5_4_k_cu_0b8d564f_93524cuda3std3__48in_placeE
	.align		8
        /*0050*/ 	.dword	_ZN39_INTERNAL_76ccfdf5_4_k_cu_0b8d564f_93524cuda3std6ranges3__45__cpo4swapE
	.align		8
        /*0058*/ 	.dword	_ZN39_INTERNAL_76ccfdf5_4_k_cu_0b8d564f_93524cuda3std6ranges3__45__cpo9iter_moveE
	.align		8
        /*0060*/ 	.dword	_ZN39_INTERNAL_76ccfdf5_4_k_cu_0b8d564f_93524cute7productE
	.align		8
        /*0068*/ 	.dword	_ZN39_INTERNAL_76ccfdf5_4_k_cu_0b8d564f_93524cute1_E
	.align		8
        /*0070*/ 	.dword	$str$25
	.align		8
        /*0078*/ 	.dword	$str$26
	.align		8
        /*0080*/ 	.dword	$str$27
	.align		8
        /*0088*/ 	.dword	$str$28


//--------------------- .text._ZN7cutlass13device_kernelINS_4gemm6kernel13GemmUniversalIN4cute5tupleIJiiiiEEENS1_10collective13CollectiveMmaINS1_35MainloopSm100TmaUmmaWarpSpecializedILi8ELi2ELi4ENS5_IJNS4_1CILi1EEESB_SB_EEEEENS5_IJNSA_ILi128EEENSA_ILi64EEENSA_ILi32EEEEEENS_10tfloat32_tENS5_IJlSB_lEEESI_SJ_NS4_8TiledMMAINS4_8MMA_AtomIJNS4_17SM100_MMA_TF32_SSISI_SI_fLi128ELi64ELNS4_4UMMA5MajorE0ELSO_0ELNSN_7ScaleInE0ELSP_0EEEEEENS4_6LayoutISC_NS5_IJNSA_ILi0EEEST_ST_EEEEENS5_IJNS4_10UnderscoreESW_SW_EEEEENS4_13SM90_TMA_LOADENS4_14ComposedLayoutINS4_7SwizzleILi3ELi4ELi3EEENS4_18smem_ptr_flag_bitsILi32EEENSS_INS5_IJNSA_ILi8EEESG_EEENS5_IJSG_SB_EEEEEEEvNS4_8identityESZ_S19_vS1A_EENS_8epilogue10collective18CollectiveEpilogueINS1C_23Sm100TmaWarpSpecializedILi4ELi2ELi16ELb1ELb0EEEJSH_NS5_IJNSS_ISE_SB_EENSS_INSA_ILi16EEESB_EEEEESI_SJ_SI_SJ_NS1C_6fusion15FusionCallbacksIS1G_NS1L_17LinearCombinationISI_fSI_fLNS_15FloatRoundStyleE2EEESH_S1K_JEEENS4_5SM1004TMEM4LOAD26SM100_TMEM_LOAD_32dp32b16xESZ_NS10_INS11_ILi2ELi4ELi3EEES14_NSS_INS5_IJS15_S1I_EEENS5_IJS1I_SB_EEEEEEENS4_39AutoVectorizingCopyWithAssumedAlignmentILi128EEENS4_14SM90_TMA_STOREES1Z_S21_S21_EEEvvEEEEvNT_6ParamsE --------------------------
	.section	.text._ZN7cutlass13device_kernelINS_4gemm6kernel13GemmUniversalIN4cute5tupleIJiiiiEEENS1_10collective13CollectiveMmaINS1_35MainloopSm100TmaUmmaWarpSpecializedILi8ELi2ELi4ENS5_IJNS4_1CILi1EEESB_SB_EEEEENS5_IJNSA_ILi128EEENSA_ILi64EEENSA_ILi32EEEEEENS_10tfloat32_tENS5_IJlSB_lEEESI_SJ_NS4_8TiledMMAINS4_8MMA_AtomIJNS4_17SM100_MMA_TF32_SSISI_SI_fLi128ELi64ELNS4_4UMMA5MajorE0ELSO_0ELNSN_7ScaleInE0ELSP_0EEEEEENS4_6LayoutISC_NS5_IJNSA_ILi0EEEST_ST_EEEEENS5_IJNS4_10UnderscoreESW_SW_EEEEENS4_13SM90_TMA_LOADENS4_14ComposedLayoutINS4_7SwizzleILi3ELi4ELi3EEENS4_18smem_ptr_flag_bitsILi32EEENSS_INS5_IJNSA_ILi8EEESG_EEENS5_IJSG_SB_EEEEEEEvNS4_8identityESZ_S19_vS1A_EENS_8epilogue10collective18CollectiveEpilogueINS1C_23Sm100TmaWarpSpecializedILi4ELi2ELi16ELb1ELb0EEEJSH_NS5_IJNSS_ISE_SB_EENSS_INSA_ILi16EEESB_EEEEESI_SJ_SI_SJ_NS1C_6fusion15FusionCallbacksIS1G_NS1L_17LinearCombinationISI_fSI_fLNS_15FloatRoundStyleE2EEESH_S1K_JEEENS4_5SM1004TMEM4LOAD26SM100_TMEM_LOAD_32dp32b16xESZ_NS10_INS11_ILi2ELi4ELi3EEES14_NSS_INS5_IJS15_S1I_EEENS5_IJS1I_SB_EEEEEEENS4_39AutoVectorizingCopyWithAssumedAlignmentILi128EEENS4_14SM90_TMA_STOREES1Z_S21_S21_EEEvvEEEEvNT_6ParamsE,"ax",@progbits
	.align	128
.text._ZN7cutlass13device_kernelINS_4gemm6kernel13GemmUniversalIN4cute5tupleIJiiiiEEENS1_10collective13CollectiveMmaINS1_35MainloopSm100TmaUmmaWarpSpecializedILi8ELi2ELi4ENS5_IJNS4_1CILi1EEESB_SB_EEEEENS5_IJNSA_ILi128EEENSA_ILi64EEENSA_ILi32EEEEEENS_10tfloat32_tENS5_IJlSB_lEEESI_SJ_NS4_8TiledMMAINS4_8MMA_AtomIJNS4_17SM100_MMA_TF32_SSISI_SI_fLi128ELi64ELNS4_4UMMA5MajorE0ELSO_0ELNSN_7ScaleInE0ELSP_0EEEEEENS4_6LayoutISC_NS5_IJNSA_ILi0EEEST_ST_EEEEENS5_IJNS4_10UnderscoreESW_SW_EEEEENS4_13SM90_TMA_LOADENS4_14ComposedLayoutINS4_7SwizzleILi3ELi4ELi3EEENS4_18smem_ptr_flag_bitsILi32EEENSS_INS5_IJNSA_ILi8EEESG_EEENS5_IJSG_SB_EEEEEEEvNS4_8identityESZ_S19_vS1A_EENS_8epilogue10collective18CollectiveEpilogueINS1C_23Sm100TmaWarpSpecializedILi4ELi2ELi16ELb1ELb0EEEJSH_NS5_IJNSS_ISE_SB_EENSS_INSA_ILi16EEESB_EEEEESI_SJ_SI_SJ_NS1C_6fusion15FusionCallbacksIS1G_NS1L_17LinearCombinationISI_fSI_fLNS_15FloatRoundStyleE2EEESH_S1K_JEEENS4_5SM1004TMEM4LOAD26SM100_TMEM_LOAD_32dp32b16xESZ_NS10_INS11_ILi2ELi4ELi3EEES14_NSS_INS5_IJS15_S1I_EEENS5_IJS1I_SB_EEEEEEENS4_39AutoVectorizingCopyWithAssumedAlignmentILi128EEENS4_14SM90_TMA_STOREES1Z_S21_S21_EEEvvEEEEvNT_6ParamsE:
        .type           _ZN7cutlass13device_kernelINS_4gemm6kernel13GemmUniversalIN4cute5tupleIJiiiiEEENS1_10collective13CollectiveMmaINS1_35MainloopSm100TmaUmmaWarpSpecializedILi8ELi2ELi4ENS5_IJNS4_1CILi1EEESB_SB_EEEEENS5_IJNSA_ILi128EEENSA_ILi64EEENSA_ILi32EEEEEENS_10tfloat32_tENS5_IJlSB_lEEESI_SJ_NS4_8TiledMMAINS4_8MMA_AtomIJNS4_17SM100_MMA_TF32_SSISI_SI_fLi128ELi64ELNS4_4UMMA5MajorE0ELSO_0ELNSN_7ScaleInE0ELSP_0EEEEEENS4_6LayoutISC_NS5_IJNSA_ILi0EEEST_ST_EEEEENS5_IJNS4_10UnderscoreESW_SW_EEEEENS4_13SM90_TMA_LOADENS4_14ComposedLayoutINS4_7SwizzleILi3ELi4ELi3EEENS4_18smem_ptr_flag_bitsILi32EEENSS_INS5_IJNSA_ILi8EEESG_EEENS5_IJSG_SB_EEEEEEEvNS4_8identityESZ_S19_vS1A_EENS_8epilogue10collective18CollectiveEpilogueINS1C_23Sm100TmaWarpSpecializedILi4ELi2ELi16ELb1ELb0EEEJSH_NS5_IJNSS_ISE_SB_EENSS_INSA_ILi16EEESB_EEEEESI_SJ_SI_SJ_NS1C_6fusion15FusionCallbacksIS1G_NS1L_17LinearCombinationISI_fSI_fLNS_15FloatRoundStyleE2EEESH_S1K_JEEENS4_5SM1004TMEM4LOAD26SM100_TMEM_LOAD_32dp32b16xESZ_NS10_INS11_ILi2ELi4ELi3EEES14_NSS_INS5_IJS15_S1I_EEENS5_IJS1I_SB_EEEEEEENS4_39AutoVectorizingCopyWithAssumedAlignmentILi128EEENS4_14SM90_TMA_STOREES1Z_S21_S21_EEEvvEEEEvNT_6ParamsE,@function
        .size           _ZN7cutlass13device_kernelINS_4gemm6kernel13GemmUniversalIN4cute5tupleIJiiiiEEENS1_10collective13CollectiveMmaINS1_35MainloopSm100TmaUmmaWarpSpecializedILi8ELi2ELi4ENS5_IJNS4_1CILi1EEESB_SB_EEEEENS5_IJNSA_ILi128EEENSA_ILi64EEENSA_ILi32EEEEEENS_10tfloat32_tENS5_IJlSB_lEEESI_SJ_NS4_8TiledMMAINS4_8MMA_AtomIJNS4_17SM100_MMA_TF32_SSISI_SI_fLi128ELi64ELNS4_4UMMA5MajorE0ELSO_0ELNSN_7ScaleInE0ELSP_0EEEEEENS4_6LayoutISC_NS5_IJNSA_ILi0EEEST_ST_EEEEENS5_IJNS4_10UnderscoreESW_SW_EEEEENS4_13SM90_TMA_LOADENS4_14ComposedLayoutINS4_7SwizzleILi3ELi4ELi3EEENS4_18smem_ptr_flag_bitsILi32EEENSS_INS5_IJNSA_ILi8EEESG_EEENS5_IJSG_SB_EEEEEEEvNS4_8identityESZ_S19_vS1A_EENS_8epilogue10collective18CollectiveEpilogueINS1C_23Sm100TmaWarpSpecializedILi4ELi2ELi16ELb1ELb0EEEJSH_NS5_IJNSS_ISE_SB_EENSS_INSA_ILi16EEESB_EEEEESI_SJ_SI_SJ_NS1C_6fusion15FusionCallbacksIS1G_NS1L_17LinearCombinationISI_fSI_fLNS_15FloatRoundStyleE2EEESH_S1K_JEEENS4_5SM1004TMEM4LOAD26SM100_TMEM_LOAD_32dp32b16xESZ_NS10_INS11_ILi2ELi4ELi3EEES14_NSS_INS5_IJS15_S1I_EEENS5_IJS1I_SB_EEEEEEENS4_39AutoVectorizingCopyWithAssumedAlignmentILi128EEENS4_14SM90_TMA_STOREES1Z_S21_S21_EEEvvEEEEvNT_6ParamsE,(.L_x_188 - _ZN7cutlass13device_kernelINS_4gemm6kernel13GemmUniversalIN4cute5tupleIJiiiiEEENS1_10collective13CollectiveMmaINS1_35MainloopSm100TmaUmmaWarpSpecializedILi8ELi2ELi4ENS5_IJNS4_1CILi1EEESB_SB_EEEEENS5_IJNSA_ILi128EEENSA_ILi64EEENSA_ILi32EEEEEENS_10tfloat32_tENS5_IJlSB_lEEESI_SJ_NS4_8TiledMMAINS4_8MMA_AtomIJNS4_17SM100_MMA_TF32_SSISI_SI_fLi128ELi64ELNS4_4UMMA5MajorE0ELSO_0ELNSN_7ScaleInE0ELSP_0EEEEEENS4_6LayoutISC_NS5_IJNSA_ILi0EEEST_ST_EEEEENS5_IJNS4_10UnderscoreESW_SW_EEEEENS4_13SM90_TMA_LOADENS4_14ComposedLayoutINS4_7SwizzleILi3ELi4ELi3EEENS4_18smem_ptr_flag_bitsILi32EEENSS_INS5_IJNSA_ILi8EEESG_EEENS5_IJSG_SB_EEEEEEEvNS4_8identityESZ_S19_vS1A_EENS_8epilogue10collective18CollectiveEpilogueINS1C_23Sm100TmaWarpSpecializedILi4ELi2ELi16ELb1ELb0EEEJSH_NS5_IJNSS_ISE_SB_EENSS_INSA_ILi16EEESB_EEEEESI_SJ_SI_SJ_NS1C_6fusion15FusionCallbacksIS1G_NS1L_17LinearCombinationISI_fSI_fLNS_15FloatRoundStyleE2EEESH_S1K_JEEENS4_5SM1004TMEM4LOAD26SM100_TMEM_LOAD_32dp32b16xESZ_NS10_INS11_ILi2ELi4ELi3EEES14_NSS_INS5_IJS15_S1I_EEENS5_IJS1I_SB_EEEEEEENS4_39AutoVectorizingCopyWithAssumedAlignmentILi128EEENS4_14SM90_TMA_STOREES1Z_S21_S21_EEEvvEEEEvNT_6ParamsE)
        .other          _ZN7cutlass13device_kernelINS_4gemm6kernel13GemmUniversalIN4cute5tupleIJiiiiEEENS1_10collective13CollectiveMmaINS1_35MainloopSm100TmaUmmaWarpSpecializedILi8ELi2ELi4ENS5_IJNS4_1CILi1EEESB_SB_EEEEENS5_IJNSA_ILi128EEENSA_ILi64EEENSA_ILi32EEEEEENS_10tfloat32_tENS5_IJlSB_lEEESI_SJ_NS4_8TiledMMAINS4_8MMA_AtomIJNS4_17SM100_MMA_TF32_SSISI_SI_fLi128ELi64ELNS4_4UMMA5MajorE0ELSO_0ELNSN_7ScaleInE0ELSP_0EEEEEENS4_6LayoutISC_NS5_IJNSA_ILi0EEEST_ST_EEEEENS5_IJNS4_10UnderscoreESW_SW_EEEEENS4_13SM90_TMA_LOADENS4_14ComposedLayoutINS4_7SwizzleILi3ELi4ELi3EEENS4_18smem_ptr_flag_bitsILi32EEENSS_INS5_IJNSA_ILi8EEESG_EEENS5_IJSG_SB_EEEEEEEvNS4_8identityESZ_S19_vS1A_EENS_8epilogue10collective18CollectiveEpilogueINS1C_23Sm100TmaWarpSpecializedILi4ELi2ELi16ELb1ELb0EEEJSH_NS5_IJNSS_ISE_SB_EENSS_INSA_ILi16EEESB_EEEEESI_SJ_SI_SJ_NS1C_6fusion15FusionCallbacksIS1G_NS1L_17LinearCombinationISI_fSI_fLNS_15FloatRoundStyleE2EEESH_S1K_JEEENS4_5SM1004TMEM4LOAD26SM100_TMEM_LOAD_32dp32b16xESZ_NS10_INS11_ILi2ELi4ELi3EEES14_NSS_INS5_IJS15_S1I_EEENS5_IJS1I_SB_EEEEEEENS4_39AutoVectorizingCopyWithAssumedAlignmentILi128EEENS4_14SM90_TMA_STOREES1Z_S21_S21_EEEvvEEEEvNT_6ParamsE,@"STO_CUDA_ENTRY STV_DEFAULT"
_ZN7cutlass13device_kernelINS_4gemm6kernel13GemmUniversalIN4cute5tupleIJiiiiEEENS1_10collective13CollectiveMmaINS1_35MainloopSm100TmaUmmaWarpSpecializedILi8ELi2ELi4ENS5_IJNS4_1CILi1EEESB_SB_EEEEENS5_IJNSA_ILi128EEENSA_ILi64EEENSA_ILi32EEEEEENS_10tfloat32_tENS5_IJlSB_lEEESI_SJ_NS4_8TiledMMAINS4_8MMA_AtomIJNS4_17SM100_MMA_TF32_SSISI_SI_fLi128ELi64ELNS4_4UMMA5MajorE0ELSO_0ELNSN_7ScaleInE0ELSP_0EEEEEENS4_6LayoutISC_NS5_IJNSA_ILi0EEEST_ST_EEEEENS5_IJNS4_10UnderscoreESW_SW_EEEEENS4_13SM90_TMA_LOADENS4_14ComposedLayoutINS4_7SwizzleILi3ELi4ELi3EEENS4_18smem_ptr_flag_bitsILi32EEENSS_INS5_IJNSA_ILi8EEESG_EEENS5_IJSG_SB_EEEEEEEvNS4_8identityESZ_S19_vS1A_EENS_8epilogue10collective18CollectiveEpilogueINS1C_23Sm100TmaWarpSpecializedILi4ELi2ELi16ELb1ELb0EEEJSH_NS5_IJNSS_ISE_SB_EENSS_INSA_ILi16EEESB_EEEEESI_SJ_SI_SJ_NS1C_6fusion15FusionCallbacksIS1G_NS1L_17LinearCombinationISI_fSI_fLNS_15FloatRoundStyleE2EEESH_S1K_JEEENS4_5SM1004TMEM4LOAD26SM100_TMEM_LOAD_32dp32b16xESZ_NS10_INS11_ILi2ELi4ELi3EEES14_NSS_INS5_IJS15_S1I_EEENS5_IJS1I_SB_EEEEEEENS4_39AutoVectorizingCopyWithAssumedAlignmentILi128EEENS4_14SM90_TMA_STOREES1Z_S21_S21_EEEvvEEEEvNT_6ParamsE:
[----:B------:R-:W1:Y:S01]  /*0000*/  LDC R1, c[0x0][0x37c] ;  /* 0x0000df00ff017b82 */ /* 0x000e620000000800 */
[----:B------:R-:W2:Y:S01]  /*0010*/  S2R R81, SR_TID.X ;  /* 0x0000000000517919 */ /* 0x000ea20000002100 */
[----:B------:R-:W3:Y:S01]  /*0020*/  LDCU.64 UR4, c[0x0][0x890] ;  /* 0x00011200ff0477ac */ /* 0x000ee20008000a00 */
[----:B------:R-:W-:Y:S02]  /*0030*/  PRMT R67, RZ, 0x7610, R67 ;  /* 0x00007610ff437816 */ /* 0x000fe40000000043 */
[----:B------:R-:W-:Y:S01]  /*0040*/  ELECT P5, URZ, PT ;  /* 0x0000000000ff782f */ /* 0x000fe200038a0000 */
[----:B------:R-:W4:Y:S01]  /*0050*/  LDCU.64 UR46, c[0x0][0x358] ;  /* 0x00006b00ff2e77ac */ /* 0x000f220008000a00 */
[----:B---3--:R-:W-:-:S04]  /*0060*/  UISETP.NE.U32.AND UP0, UPT, UR4, URZ, UPT ;  /* 0x000000ff0400728c */ /* 0x008fc8000bf05070 */
[----:B------:R-:W-:Y:S01]  /*0070*/  UISETP.NE.AND.EX UP0, UPT, UR5, URZ, UPT, UP0 ;  /* 0x000000ff0500728c */ /* 0x000fe2000bf05300 */
[----:B--2---:R-:W-:-:S05]  /*0080*/  SHF.R.U32.HI R72, RZ, 0x5, R81 ;  /* 0x00000005ff487819 */ /* 0x004fca0000011651 */
[----:B------:R-:W2:Y:S02]  /*0090*/  SHFL.IDX PT, R0, R72, RZ, 0x1f ;  /* 0x00001fff48007589 */ /* 0x000ea400000e0000 */
[----:B--2---:R-:W-:Y:S01]  /*00a0*/  R2UR UR8, R0 ;  /* 0x00000000000872ca */ /* 0x004fe200000e0000 */
[----:B-1--4-:R-:W-:-:S14]  /*00b0*/  BRA.U UP0, `(.L_x_0) ;  /* 0x00000001002c7547 */ /* 0x012fdc000b800000 */
[----:B------:R-:W1:Y:S02]  /*00c0*/  LDCU.64 UR6, c[0x0][0x888] ;  /* 0x00011100ff0677ac */ /* 0x000e640008000a00 */
[----:B-1----:R-:W-:-:S04]  /*00d0*/  UISETP.NE.U32.AND UP0, UPT, UR6, URZ, UPT ;  /* 0x000000ff0600728c */ /* 0x002fc8000bf05070 */
[----:B------:R-:W-:-:S09]  /*00e0*/  UISETP.NE.AND.EX UP0, UPT, UR7, URZ, UPT, UP0 ;  /* 0x000000ff0700728c */ /* 0x000fd2000bf05300 */
[----:B------:R-:W-:Y:S05]  /*00f0*/  BRA.U !UP0, `(.L_x_1) ;  /* 0x0000000108107547 */ /* 0x000fea000b800000 */
[----:B------:R-:W1:Y:S02]  /*0100*/  LDC.64 R2, c[0x0][0x888] ;  /* 0x00022200ff027b82 */ /* 0x000e640000000a00 */
[----:B-1----:R1:W5:Y:S01]  /*0110*/  LDG.E R35, desc[UR46][R2.64] ;  /* 0x0000002e02237981 */ /* 0x002362000c1e1900 */
[----:B------:R-:W-:Y:S01]  /*0120*/  HFMA2 R67, -RZ, RZ, 0, 5.9604644775390625e-08 ;  /* 0x00000001ff437431 */ /* 0x000fe200000001ff */
[----:B------:R-:W-:Y:S05]  /*0130*/  BRA `(.L_x_0) ;  /* 0x00000000000c7947 */ /* 0x000fea0003800000 */
.L_x_1:
[----:B------:R-:W1:Y:S01]  /*0140*/  LDCU UR6, c[0x0][0x880] ;  /* 0x00011000ff0677ac */ /* 0x000e620008000800 */
[----:B------:R-:W-:Y:S01]  /*0150*/  HFMA2 R67, -RZ, RZ, 0, 5.9604644775390625e-08 ;  /* 0x00000001ff437431 */ /* 0x000fe200000001ff */
[----:B-1----:R-:W-:-:S07]  /*0160*/  MOV R35, UR6 ;  /* 0x0000000600237c02 */ /* 0x002fce0008000f00 */
.L_x_0:
[----:B------:R-:W2:Y:S02]  /*0170*/  LDCU.64 UR6, c[0x0][0x8b0] ;  /* 0x00011600ff0677ac */ /* 0x000ea40008000a00 */
[----:B--2---:R-:W-:-:S04]  /*0180*/  UISETP.NE.U32.AND UP0, UPT, UR6, URZ, UPT ;  /* 0x000000ff0600728c */ /* 0x004fc8000bf05070 */
[----:B------:R-:W-:-:S09]  /*0190*/  UISETP.NE.AND.EX UP0, UPT, UR7, URZ, UPT, UP0 ;  /* 0x000000ff0700728c */ /* 0x000fd2000bf05300 */
[----:B------:R-:W-:Y:S05]  /*01a0*/  BRA.U UP0, `(.L_x_2) ;  /* 0x0000000100247547 */ /* 0x000fea000b800000 */
[----:B------:R-:W2:Y:S02]  /*01b0*/  LDCU.64 UR6, c[0x0][0x8a8] ;  /* 0x00011500ff0677ac */ /* 0x000ea40008000a00 */
[----:B--2---:R-:W-:-:S04]  /*01c0*/  UISETP.NE.U32.AND UP0, UPT, UR6, URZ, UPT ;  /* 0x000000ff0600728c */ /* 0x004fc8000bf05070 */
[----:B------:R-:W-:-:S09]  /*01d0*/  UISETP.NE.AND.EX UP0, UPT, UR7, URZ, UPT, UP0 ;  /* 0x000000ff0700728c */ /* 0x000fd2000bf05300 */
[----:B------:R-:W-:Y:S05]  /*01e0*/  BRA.U !UP0, `(.L_x_3) ;  /* 0x00000001080c7547 */ /* 0x000fea000b800000 */
[----:B------:R-:W2:Y:S02]  /*01f0*/  LDC.64 R32, c[0x0][0x8a8] ;  /* 0x00022a00ff207b82 */ /* 0x000ea40000000a00 */
[----:B--2---:R2:W5:Y:S01]  /*0200*/  LDG.E R32, desc[UR46][R32.64] ;  /* 0x0000002e20207981 */ /* 0x004562000c1e1900 */
[----:B------:R-:W-:Y:S05]  /*0210*/  BRA `(.L_x_2) ;  /* 0x0000000000087947 */ /* 0x000fea0003800000 */
.L_x_3:
[----:B------:R-:W2:Y:S02]  /*0220*/  LDCU UR6, c[0x0][0x8a0] ;  /* 0x00011400ff0677ac */ /* 0x000ea40008000800 */
[----:B--2---:R-:W-:Y:S02]  /*0230*/  MOV R32, UR6 ;  /* 0x0000000600207c02 */ /* 0x004fe40008000f00 */
.L_x_2:
[----:B------:R-:W-:Y:S01]  /*0240*/  IMAD.U32 R0, RZ, RZ, UR8 ;  /* 0x00000008ff007e24 */ /* 0x000fe2000f8e00ff */
[----:B------:R-:W-:Y:S04]  /*0250*/  BSSY.RECONVERGENT B0, `(.L_x_4) ;  /* 0x000000c000007945 */ /* 0x000fe80003800200 */
[C---:B------:R-:W-:Y:S02]  /*0260*/  ISETP.NE.OR P1, PT, R0.reuse, 0x1, !P5 ;  /* 0x000000010000780c */ /* 0x040fe40006f25670 */
[----:B------:R-:W-:-:S11]  /*0270*/  ISETP.NE.OR P0, PT, R0, 0x3, !P5 ;  /* 0x000000030000780c */ /* 0x000fd60006f05670 */
[----:B------:R-:W-:Y:S05]  /*0280*/  @P1 BRA `(.L_x_5) ;  /* 0x0000000000201947 */ /* 0x000fea0003800000 */
[----:B------:R-:W3:Y:S02]  /*0290*/  LDCU.64 UR6, c[0x0][0x348] ;  /* 0x00006900ff0677ac */ /* 0x000ee40008000a00 */
[----:B---3--:R-:W-:Y:S02]  /*02a0*/  UIADD3 UR10, UP1, UPT, UR6, 0x80, URZ ;  /* 0x00000080060a7890 */ /* 0x008fe4000ff3e0ff */
[----:B------:R-:W-:Y:S02]  /*02b0*/  UIADD3 UR6, UP0, UPT, UR6, 0x180, URZ ;  /* 0x0000018006067890 */ /* 0x000fe4000ff1e0ff */
[----:B------:R-:W-:Y:S02]  /*02c0*/  UIADD3.X UR11, UPT, UPT, URZ, UR7, URZ, UP1, !UPT ;  /* 0x00000007ff0b7290 */ /* 0x000fe40008ffe4ff */
[----:B------:R-:W-:-:S07]  /*02d0*/  UIADD3.X UR7, UPT, UPT, URZ, UR7, URZ, UP0, !UPT ;  /* 0x00000007ff077290 */ /* 0x000fce00087fe4ff */
[----:B------:R3:W-:Y:S02]  /*02e0*/  UTMACCTL.PF [UR10] ;  /* 0x000000000a0079b9 */ /* 0x0007e40008040000 */
[----:B------:R3:W-:Y:S02]  /*02f0*/  UTMACCTL.PF [UR6] ;  /* 0x00000000060079b9 */ /* 0x0007e40008040000 */
[----:B---3--:R-:W-:Y:S01]  /*0300*/  NOP ;  /* 0x0000000000007918 */ /* 0x008fe20000000000 */
.L_x_5:
[----:B------:R-:W-:Y:S05]  /*0310*/  BSYNC.RECONVERGENT B0 ;  /* 0x0000000000007941 */ /* 0x000fea0003800200 */
.L_x_4:
[----:B------:R-:W-:Y:S04]  /*0320*/  BSSY.RECONVERGENT B0, `(.L_x_6) ;  /* 0x000000a000007945 */ /* 0x000fe80003800200 */
        /* <DEDUP_REMOVED lines=9> */
.L_x_7:
[----:B------:R-:W-:Y:S05]  /*03c0*/  BSYNC.RECONVERGENT B0 ;  /* 0x0000000000007941 */ /* 0x000fea0003800200 */
.L_x_6:
[----:B------:R-:W3:Y:S01]  /*03d0*/  LDCU.64 UR6, c[0x0][0x888] ;  /* 0x00011100ff0677ac */ /* 0x000ee20008000a00 */
[----:B------:R-:W-:Y:S02]  /*03e0*/  UISETP.EQ.U32.AND UP1, UPT, UR4, URZ, UPT ;  /* 0x000000ff0400728c */ /* 0x000fe4000bf22070 */
[----:B------:R-:W-:Y:S02]  /*03f0*/  UPLOP3.LUT UP2, UPT, UPT, UPT, UPT, 0x80, 0x8 ;  /* 0x000000000008789c */ /* 0x000fe40003f4f070 */
[----:B---3--:R-:W-:-:S04]  /*0400*/  UISETP.NE.U32.AND UP0, UPT, UR6, URZ, UPT ;  /* 0x000000ff0600728c */ /* 0x008fc8000bf05070 */
[----:B------:R-:W-:-:S04]  /*0410*/  UISETP.NE.AND.EX UP0, UPT, UR7, URZ, UPT, UP0 ;  /* 0x000000ff0700728c */ /* 0x000fc8000bf05300 */
[----:B------:R-:W-:-:S04]  /*0420*/  UISETP.EQ.OR.EX UP3, UPT, UR5, URZ, !UP0, UP1 ;  /* 0x000000ff0500728c */ /* 0x000fc8000c762710 */
[----:B------:R-:W-:-:S05]  /*0430*/  UP2UR UR50, UPR, URZ, 0x8 ;  /* 0x00000008ff327883 */ /* 0x000fca0008000000 */
[----:B------:R-:W-:Y:S07]  /*0440*/  BRA.U !UP3, `(.L_x_8) ;  /* 0x000000010b207547 */ /* 0x000fee000b800000 */
[----:B------:R-:W-:Y:S01]  /*0450*/  UISETP.NE.U32.AND UP2, UPT, UR4, URZ, UPT ;  /* 0x000000ff0400728c */ /* 0x000fe2000bf45070 */
[----:B-----5:R-:W-:Y:S01]  /*0460*/  FSETP.NEU.AND P0, PT, R35, RZ, PT ;  /* 0x000000ff2300720b */ /* 0x020fe20003f0d000 */
[----:B------:R-:W-:Y:S02]  /*0470*/  USEL UR4, URZ, 0xffffffff, UP0 ;  /* 0xffffffffff047887 */ /* 0x000fe40008000000 */
[----:B------:R-:W-:-:S10]  /*0480*/  UISETP.NE.AND.EX UP2, UPT, UR5, URZ, UPT, UP2 ;  /* 0x000000ff0500728c */ /* 0x000fd4000bf45320 */
[----:B------:R-:W-:Y:S01]  /*0490*/  VOTEU.ANY UP1, P0 ;  /* 0x0000000000ff7886 */ /* 0x000fe20000020100 */
[----:B------:R-:W-:-:S04]  /*04a0*/  @!UP2 USEL UR4, URZ, 0xffffffff, UP1 ;  /* 0xffffffffff04a887 */ /* 0x000fc80008800000 */
[----:B------:R-:W-:-:S04]  /*04b0*/  ULOP3.LUT UR4, UR4, 0x1, URZ, 0xc0, !UPT ;  /* 0x0000000104047892 */ /* 0x000fc8000f8ec0ff */
[----:B------:R-:W-:-:S11]  /*04c0*/  UISETP.NE.U32.AND UP2, UPT, UR4, 0x1, UPT ;  /* 0x000000010400788c */ /* 0x000fd6000bf45070 */
.L_x_8:
[----:B-1----:R-:W1:Y:S01]  /*04d0*/  SHFL.IDX PT, R2, R72, RZ, 0x1f ;  /* 0x00001fff48027589 */ /* 0x002e6200000e0000 */
[----:B------:R-:W-:-:S04]  /*04e0*/  UISETP.NE.AND UP1, UPT, UR8, 0x2, UPT ;  /* 0x000000020800788c */ /* 0x000fc8000bf25270 */
[----:B------:R-:W-:Y:S01]  /*04f0*/  USEL UR6, URZ, 0x1, UP1 ;  /* 0x00000001ff067887 */ /* 0x000fe20008800000 */
[----:B-1----:R-:W-:-:S13]  /*0500*/  ISETP.NE.AND P0, PT, R2, RZ, PT ;  /* 0x000000ff0200720c */ /* 0x002fda0003f05270 */
[----:B------:R-:W-:Y:S05]  /*0510*/  @P0 BRA `(.L_x_9) ;  /* 0x0000000000680947 */ /* 0x000fea0003800000 */
[----:B------:R-:W1:Y:S01]  /*0520*/  S2UR UR5, SR_CgaCtaId ;  /* 0x00000000000579c3 */ /* 0x000e620000008800 */
[----:B------:R-:W-:Y:S01]  /*0530*/  UMOV UR7, 0x400 ;  /* 0x0000040000077882 */ /* 0x000fe20000000000 */
[----:B------:R-:W-:Y:S01]  /*0540*/  UMOV UR4, 0x1 ;  /* 0x0000000100047882 */ /* 0x000fe20000000000 */
[----:B------:R-:W-:Y:S01]  /*0550*/  ELECT P0, URZ, PT ;  /* 0x0000000000ff782f */ /* 0x000fe20003800000 */
[----:B------:R-:W-:-:S04]  /*0560*/  UIADD3 UR10, UPT, UPT, -UR4, 0x100000, URZ ;  /* 0x00100000040a7890 */ /* 0x000fc8000fffe1ff */
[----:B------:R-:W-:Y:S02]  /*0570*/  USHF.L.U32 UR11, UR10, 0xb, URZ ;  /* 0x0000000b0a0b7899 */ /* 0x000fe400080006ff */
[----:B------:R-:W-:Y:S02]  /*0580*/  USHF.L.U32 UR10, UR10, 0x1, URZ ;  /* 0x000000010a0a7899 */ /* 0x000fe400080006ff */
[----:B-1----:R-:W-:Y:S01]  /*0590*/  ULEA UR5, UR5, UR7, 0x18 ;  /* 0x0000000705057291 */ /* 0x002fe2000f8ec0ff */
[----:B------:R-:W1:Y:S11]  /*05a0*/  FENCE.VIEW.ASYNC.S ;  /* 0x00000000000073c6 */ /* 0x000e760000000000 */
[----:B-1----:R1:W3:Y:S01]  /*05b0*/  SYNCS.EXCH.64 URZ, [UR5], UR10 ;  /* 0x0000000a05ff75b2 */ /* 0x0022e20008000100 */
[----:B------:R1:W4:Y:S01]  /*05c0*/  SYNCS.EXCH.64 URZ, [UR5+0x40], UR10 ;  /* 0x0000400a05ff75b2 */ /* 0x0003220008000100 */
[----:B------:R1:W1:Y:S01]  /*05d0*/  SYNCS.EXCH.64 URZ, [UR5+0x8], UR10 ;  /* 0x0000080a05ff75b2 */ /* 0x0002620008000100 */
        /* <DEDUP_REMOVED lines=13> */
[----:B------:R-:W-:Y:S01]  /*06b0*/  NOP ;  /* 0x0000000000007918 */ /* 0x000fe20000000000 */
.L_x_9:
[----:B------:R-:W2:Y:S01]  /*06c0*/  SHFL.IDX PT, R2, R72, RZ, 0x1f ;  /* 0x00001fff48027589 */ /* 0x000ea200000e0000 */
[----:B------:R-:W-:Y:S01]  /*06d0*/  NOP ;  /* 0x0000000000007918 */ /* 0x000fe20000000000 */
[----:B--2---:R-:W-:-:S13]  /*06e0*/  ISETP.NE.AND P0, PT, R2, 0x1, PT ;  /* 0x000000010200780c */ /* 0x004fda0003f05270 */
[----:B------:R-:W-:Y:S05]  /*06f0*/  @P0 BRA `(.L_x_10) ;  /* 0x0000000000580947 */ /* 0x000fea0003800000 */
[----:B------:R-:W2:Y:S01]  /*0700*/  S2UR UR7, SR_CgaCtaId ;  /* 0x00000000000779c3 */ /* 0x000ea20000008800 */
[----:B------:R-:W-:Y:S01]  /*0710*/  UMOV UR9, 0x400 ;  /* 0x0000040000097882 */ /* 0x000fe20000000000 */
[----:B-1----:R-:W-:Y:S01]  /*0720*/  UMOV UR5, 0x20 ;  /* 0x0000002000057882 */ /* 0x002fe20000000000 */
[----:B------:R-:W-:Y:S01]  /*0730*/  UMOV UR4, 0x80 ;  /* 0x0000008000047882 */ /* 0x000fe20000000000 */
[----:B------:R-:W-:-:S04]  /*0740*/  UIADD3 UR10, UPT, UPT, -UR5, 0x100000, URZ ;  /* 0x00100000050a7890 */ /* 0x000fc8000fffe1ff */
[----:B------:R-:W-:Y:S02]  /*0750*/  USHF.L.U32 UR11, UR10, 0xb, URZ ;  /* 0x0000000b0a0b7899 */ /* 0x000fe400080006ff */
[----:B------:R-:W-:Y:S02]  /*0760*/  USHF.L.U32 UR10, UR10, 0x1, URZ ;  /* 0x000000010a0a7899 */ /* 0x000fe400080006ff */
[----:B------:R-:W-:-:S04]  /*0770*/  UIADD3 UR4, UPT, UPT, -UR4, 0x100000, URZ ;  /* 0x0010000004047890 */ /* 0x000fc8000fffe1ff */
[----:B------:R-:W-:Y:S02]  /*0780*/  USHF.L.U32 UR5, UR4, 0xb, URZ ;  /* 0x0000000b04057899 */ /* 0x000fe400080006ff */
[----:B------:R-:W-:Y:S01]  /*0790*/  USHF.L.U32 UR4, UR4, 0x1, URZ ;  /* 0x0000000104047899 */ /* 0x000fe200080006ff */
[----:B------:R-:W-:Y:S01]  /*07a0*/  ELECT P0, URZ, PT ;  /* 0x0000000000ff782f */ /* 0x000fe20003800000 */
[----:B--2---:R-:W-:Y:S01]  /*07b0*/  ULEA UR7, UR7, UR9, 0x18 ;  /* 0x0000000907077291 */ /* 0x004fe2000f8ec0ff */
[----:B------:R-:W1:Y:S11]  /*07c0*/  FENCE.VIEW.ASYNC.S ;  /* 0x00000000000073c6 */ /* 0x000e760000000000 */
[----:B-1----:R2:W1:Y:S01]  /*07d0*/  SYNCS.EXCH.64 URZ, [UR7+0x80], UR10 ;  /* 0x0000800a07ff75b2 */ /* 0x0024620008000100 */
[----:B------:R2:W1:Y:S01]  /*07e0*/  SYNCS.EXCH.64 URZ, [UR7+0xa0], UR4 ;  /* 0x0000a00407ff75b2 */ /* 0x0004620008000100 */
[----:B------:R2:W1:Y:S01]  /*07f0*/  SYNCS.EXCH.64 URZ, [UR7+0x88], UR10 ;  /* 0x0000880a07ff75b2 */ /* 0x0004620008000100 */
[----:B------:R2:W1:Y:S01]  /*0800*/  SYNCS.EXCH.64 URZ, [UR7+0xa8], UR4 ;  /* 0x0000a80407ff75b2 */ /* 0x0004620008000100 */
[----:B------:R2:W1:Y:S01]  /*0810*/  SYNCS.EXCH.64 URZ, [UR7+0x90], UR10 ;  /* 0x0000900a07ff75b2 */ /* 0x0004620008000100 */
[----:B------:R2:W1:Y:S01]  /*0820*/  SYNCS.EXCH.64 URZ, [UR7+0xb0], UR4 ;  /* 0x0000b00407ff75b2 */ /* 0x0004620008000100 */
[----:B------:R2:W1:Y:S01]  /*0830*/  SYNCS.EXCH.64 URZ, [UR7+0x98], UR10 ;  /* 0x0000980a07ff75b2 */ /* 0x0004620008000100 */
[----:B------:R2:W1:Y:S02]  /*0840*/  SYNCS.EXCH.64 URZ, [UR7+0xb8], UR4 ;  /* 0x0000b80407ff75b2 */ /* 0x0004640008000100 */
[----:B--2---:R-:W-:Y:S01]  /*0850*/  NOP ;  /* 0x0000000000007918 */ /* 0x004fe20000000000 */
.L_x_10:
[----:B------:R-:W2:Y:S01]  /*0860*/  SHFL.IDX PT, R2, R72, RZ, 0x1f ;  /* 0x00001fff48027589 */ /* 0x000ea200000e0000 */
[----:B------:R-:W-:Y:S01]  /*0870*/  NOP ;  /* 0x0000000000007918 */ /* 0x000fe20000000000 */
[----:B--2---:R-:W-:-:S13]  /*0880*/  ISETP.NE.AND P0, PT, R2, 0x3, PT ;  /* 0x000000030200780c */ /* 0x004fda0003f05270 */
[----:B------:R-:W-:Y:S05]  /*0890*/  @P0 BRA `(.L_x_11) ;  /* 0x0000000000300947 */ /* 0x000fea0003800000 */
[----:B-1----:R-:W1:Y:S01]  /*08a0*/  S2UR UR5, SR_CgaCtaId ;  /* 0x00000000000579c3 */ /* 0x002e620000008800 */
        /* <DEDUP_REMOVED lines=8> */
[----:B-1----:R2:W1:Y:S01]  /*0930*/  SYNCS.EXCH.64 URZ, [UR5+0xc0], UR10 ;  /* 0x0000c00a05ff75b2 */ /* 0x0024620008000100 */
[----:B------:R2:W1:Y:S02]  /*0940*/  SYNCS.EXCH.64 URZ, [UR5+0xc8], UR10 ;  /* 0x0000c80a05ff75b2 */ /* 0x0004640008000100 */
[----:B--2---:R-:W-:Y:S01]  /*0950*/  NOP ;  /* 0x0000000000007918 */ /* 0x004fe20000000000 */
.L_x_11:
[----:B------:R-:W2:Y:S01]  /*0960*/  SHFL.IDX PT, R2, R72, RZ, 0x1f ;  /* 0x00001fff48027589 */ /* 0x000ea200000e0000 */
[----:B------:R-:W-:Y:S01]  /*0970*/  NOP ;  /* 0x0000000000007918 */ /* 0x000fe20000000000 */
[----:B--2---:R-:W-:-:S13]  /*0980*/  ISETP.NE.AND P0, PT, R2, 0x4, PT ;  /* 0x000000040200780c */ /* 0x004fda0003f05270 */
[----:B------:R-:W-:Y:S05]  /*0990*/  @P0 BRA `(.L_x_12) ;  /* 0x00000000004c0947 */ /* 0x000fea0003800000 */
[----:B-1----:R-:W1:Y:S01]  /*09a0*/  S2UR UR5, SR_CgaCtaId ;  /* 0x00000000000579c3 */ /* 0x002e620000008800 */
[----:B------:R-:W-:Y:S01]  /*09b0*/  UMOV UR9, 0x100 ;  /* 0x0000010000097882 */ /* 0x000fe20000000000 */
[----:B------:R-:W-:Y:S01]  /*09c0*/  UMOV UR7, 0x400 ;  /* 0x0000040000077882 */ /* 0x000fe20000000000 */
[----:B------:R-:W-:Y:S01]  /*09d0*/  USEL UR9, UR9, 0xe0, UP2 ;  /* 0x000000e009097887 */ /* 0x000fe20009000000 */
[----:B------:R-:W-:Y:S01]  /*09e0*/  UMOV UR4, 0x1 ;  /* 0x0000000100047882 */ /* 0x000fe20000000000 */
[----:B------:R-:W-:Y:S01]  /*09f0*/  ELECT P0, URZ, PT ;  /* 0x0000000000ff782f */ /* 0x000fe20003800000 */
[----:B------:R-:W-:-:S04]  /*0a00*/  UIADD3 UR10, UPT, UPT, -UR4, 0x100000, URZ ;  /* 0x00100000040a7890 */ /* 0x000fc8000fffe1ff */
[----:B------:R-:W-:Y:S02]  /*0a10*/  USHF.L.U32 UR11, UR10, 0xb, URZ ;  /* 0x0000000b0a0b7899 */ /* 0x000fe400080006ff */
[----:B------:R-:W-:Y:S02]  /*0a20*/  USHF.L.U32 UR10, UR10, 0x1, URZ ;  /* 0x000000010a0a7899 */ /* 0x000fe400080006ff */
[----:B------:R-:W-:-:S04]  /*0a30*/  UIADD3 UR12, UPT, UPT, -UR9, 0x100000, URZ ;  /* 0x00100000090c7890 */ /* 0x000fc8000fffe1ff */
[----:B------:R-:W-:Y:S02]  /*0a40*/  USHF.L.U32 UR13, UR12, 0xb, URZ ;  /* 0x0000000b0c0d7899 */ /* 0x000fe400080006ff */
[----:B------:R-:W-:Y:S02]  /*0a50*/  USHF.L.U32 UR12, UR12, 0x1, URZ ;  /* 0x000000010c0c7899 */ /* 0x000fe400080006ff */
[----:B-1----:R-:W-:Y:S01]  /*0a60*/  ULEA UR5, UR5, UR7, 0x18 ;  /* 0x0000000705057291 */ /* 0x002fe2000f8ec0ff */
[----:B------:R-:W1:Y:S11]  /*0a70*/  FENCE.VIEW.ASYNC.S ;  /* 0x00000000000073c6 */ /* 0x000e760000000000 */
[----:B-1----:R2:W1:Y:S01]  /*0a80*/  SYNCS.EXCH.64 URZ, [UR5+0xd0], UR10 ;  /* 0x0000d00a05ff75b2 */ /* 0x0024620008000100 */
[----:B------:R2:W1:Y:S01]  /*0a90*/  SYNCS.EXCH.64 URZ, [UR5+0xe0], UR12 ;  /* 0x0000e00c05ff75b2 */ /* 0x0004620008000100 */
[----:B------:R2:W1:Y:S01]  /*0aa0*/  SYNCS.EXCH.64 URZ, [UR5+0xd8], UR10 ;  /* 0x0000d80a05ff75b2 */ /* 0x0004620008000100 */
[----:B------:R2:W1:Y:S02]  /*0ab0*/  SYNCS.EXCH.64 URZ, [UR5+0xe8], UR12 ;  /* 0x0000e80c05ff75b2 */ /* 0x0004640008000100 */
[----:B--2---:R-:W-:Y:S01]  /*0ac0*/  NOP ;  /* 0x0000000000007918 */ /* 0x004fe20000000000 */
.L_x_12:
        /* <DEDUP_REMOVED lines=26> */
.L_x_13:
        /* <DEDUP_REMOVED lines=18> */
.L_x_14:
[----:B-1----:R-:W1:Y:S01]  /*0d90*/  S2UR UR5, SR_CTAID.X ;  /* 0x00000000000579c3 */ /* 0x002e620000002500 */
[----:B------:R-:W-:-:S05]  /*0da0*/  CS2R.32 R68, SR_CgaSize ;  /* 0x0000000000447805 */ /* 0x000fca0000008a00 */
[----:B------:R-:W-:-:S05]  /*0db0*/  IMAD R68, R68, -0xa0, RZ ;  /* 0xffffff6044447824 */ /* 0x000fca00078e02ff */
[----:B------:R-:W-:-:S14]  /*0dc0*/  R2UR UR9, R68 ;  /* 0x00000000440972ca */ /* 0x000fdc00000e0000 */
[----:B------:R-:W2:Y:S01]  /*0dd0*/  LDCU UR9, c[0x0][UR9+0x2b0] ;  /* 0x00005600090977ac */ /* 0x000ea20008000800 */
[----:B------:R-:W-:Y:S01]  /*0de0*/  NOP ;  /* 0x0000000000007918 */ /* 0x000fe20000000000 */
[----:B------:R-:W-:-:S05]  /*0df0*/  CS2R.32 R68, SR_CgaSize ;  /* 0x0000000000447805 */ /* 0x000fca0000008a00 */
[----:B------:R-:W-:-:S05]  /*0e00*/  IMAD R68, R68, -0xa0, RZ ;  /* 0xffffff6044447824 */ /* 0x000fca00078e02ff */
[----:B------:R-:W-:-:S14]  /*0e10*/  R2UR UR7, R68 ;  /* 0x00000000440772ca */ /* 0x000fdc00000e0000 */
[----:B------:R-:W3:Y:S01]  /*0e20*/  LDCU UR7, c[0x0][UR7+0x2b4] ;  /* 0x00005680070777ac */ /* 0x000ee20008000800 */
[----:B------:R-:W4:Y:S08]  /*0e30*/  S2UR UR4, SR_CTAID.Y ;  /* 0x00000000000479c3 */ /* 0x000f300000002600 */
[----:B------:R-:W3:Y:S01]  /*0e40*/  LDC R9, c[0x0][0xb24] ;  /* 0x0002c900ff097b82 */ /* 0x000ee20000000800 */
[----:B-1----:R-:W-:-:S02]  /*0e50*/  I2FP.F32.U32 R4, UR5 ;  /* 0x0000000500047c45 */ /* 0x002fc40008201000 */
[----:B------:R-:W-:-:S05]  /*0e60*/  CS2R.32 R5, SR_CgaSize ;  /* 0x0000000000057805 */ /* 0x000fca0000008a00 */
[----:B------:R-:W-:-:S06]  /*0e70*/  IMAD R5, R5, -0xa0, RZ ;  /* 0xffffff6005057824 */ /* 0x000fcc00078e02ff */
[----:B------:R-:W1:Y:S01]  /*0e80*/  LDC R5, c[0x0][R5+0x2a0] ;  /* 0x0000a80005057b82 */ /* 0x000e620000000800 */
[----:B------:R-:W-:Y:S01]  /*0e90*/  MOV R21, UR5 ;  /* 0x0000000500157c02 */ /* 0x000fe20008000f00 */
[----:B--2---:R-:W-:Y:S01]  /*0ea0*/  FMUL R4, R4, UR9 ;  /* 0x0000000904047c20 */ /* 0x004fe20008400000 */
[----:B----4-:R-:W-:Y:S02]  /*0eb0*/  I2FP.F32.U32 R2, UR4 ;  /* 0x0000000400027c45 */ /* 0x010fe40008201000 */
[----:B------:R-:W-:-:S05]  /*0ec0*/  CS2R.32 R3, SR_CgaSize ;  /* 0x0000000000037805 */ /* 0x000fca0000008a00 */
[----:B------:R-:W-:-:S06]  /*0ed0*/  IMAD R3, R3, -0xa0, RZ ;  /* 0xffffff6003037824 */ /* 0x000fcc00078e02ff */
[----:B------:R-:W2:Y:S01]  /*0ee0*/  LDC R3, c[0x0][R3+0x2a4] ;  /* 0x0000a90003037b82 */ /* 0x000ea20000000800 */
[----:B------:R-:W4:Y:S01]  /*0ef0*/  F2I.U32.TRUNC.NTZ R68, R4 ;  /* 0x0000000400447305 */ /* 0x000f22000020f000 */
[----:B------:R-:W-:Y:S01]  /*0f00*/  MOV R20, UR4 ;  /* 0x0000000400147c02 */ /* 0x000fe20008000f00 */
[----:B---3--:R-:W-:-:S05]  /*0f10*/  FMUL R2, R2, UR7 ;  /* 0x0000000702027c20 */ /* 0x008fca0008400000 */
[----:B------:R-:W-:Y:S01]  /*0f20*/  BAR.SYNC.DEFER_BLOCKING 0x0 ;  /* 0x0000000000007b1d */ /* 0x000fe20000010000 */
[----:B------:R-:W-:-:S05]  /*0f30*/  ISETP.GE.AND P0, PT, R9, 0x1, PT ;  /* 0x000000010900780c */ /* 0x000fca0003f06270 */
[----:B------:R-:W3:Y:S02]  /*0f40*/  F2I.U32.TRUNC.NTZ R66, R2 ;  /* 0x0000000200427305 */ /* 0x000ee4000020f000 */
[----:B------:R-:W2:Y:S01]  /*0f50*/  S2UR UR36, SR_CTAID.Z ;  /* 0x00000000002479c3 */ /* 0x000ea20000002700 */
[----:B----4-:R-:W-:-:S05]  /*0f60*/  IADD3 R68, PT, PT, -R68, RZ, RZ ;  /* 0x000000ff44447210 */ /* 0x010fca0007ffe1ff */
[----:B-1----:R-:W-:Y:S01]  /*0f70*/  IMAD R68, R5, R68, UR5 ;  /* 0x0000000505447e24 */ /* 0x002fe2000f8e0244 */
[----:B---3--:R-:W-:-:S05]  /*0f80*/  IADD3 R66, PT, PT, -R66, RZ, RZ ;  /* 0x000000ff42427210 */ /* 0x008fca0007ffe1ff */
[----:B--2---:R-:W-:Y:S01]  /*0f90*/  IMAD R66, R3, R66, UR4 ;  /* 0x0000000403427e24 */ /* 0x004fe2000f8e0242 */
[----:B------:R-:W-:Y:S06]  /*0fa0*/  @!P0 BRA `(.L_x_15) ;  /* 0x0000000000b88947 */ /* 0x000fec0003800000 */
[----:B------:R-:W1:Y:S01]  /*0fb0*/  LDC.64 R4, c[0x0][0xb18] ;  /* 0x0002c600ff047b82 */ /* 0x000e620000000a00 */
[----:B------:R-:W-:-:S07]  /*0fc0*/  ISETP.NE.AND P0, PT, R9, 0x1, PT ;  /* 0x000000010900780c */ /* 0x000fce0003f05270 */
[----:B------:R-:W2:Y:S08]  /*0fd0*/  LDC R10, c[0x0][0xb0c] ;  /* 0x0002c300ff0a7b82 */ /* 0x000eb00000000800 */
[----:B------:R-:W3:Y:S08]  /*0fe0*/  LDC R11, c[0x0][0x370] ;  /* 0x0000dc00ff0b7b82 */ /* 0x000ef00000000800 */
[----:B------:R-:W4:Y:S01]  /*0ff0*/  LDC R12, c[0x0][0x374] ;  /* 0x0000dd00ff0c7b82 */ /* 0x000f220000000800 */
[----:B-1----:R-:W-:-:S07]  /*1000*/  ISETP.NE.AND P1, PT, R4, 0x1, PT ;  /* 0x000000010400780c */ /* 0x002fce0003f25270 */
[----:B------:R-:W3:Y:S01]  /*1010*/  LDC.64 R6, c[0x0][0xb10] ;  /* 0x0002c400ff067b82 */ /* 0x000ee20000000a00 */
[----:B--2---:R-:W-:-:S07]  /*1020*/  ISETP.NE.AND P2, PT, R10, 0x1, PT ;  /* 0x000000010a00780c */ /* 0x004fce0003f45270 */
[----:B------:R-:W1:Y:S08]  /*1030*/  LDC R8, c[0x0][0xb20] ;  /* 0x0002c800ff087b82 */ /* 0x000e700000000800 */
[----:B------:R-:W2:Y:S01]  /*1040*/  LDC.64 R2, c[0x0][0xb28] ;  /* 0x0002ca00ff027b82 */ /* 0x000ea20000000a00 */
[----:B----4-:R-:W-:-:S04]  /*1050*/  IMAD.HI.U32 R13, R12, R5, RZ ;  /* 0x000000050c0d7227 */ /* 0x010fc800078e00ff */
[----:B------:R-:W-:-:S04]  /*1060*/  IMAD.HI.U32 R5, R20, R5, RZ ;  /* 0x0000000514057227 */ /* 0x000fc800078e00ff */
[----:B---3--:R-:W-:-:S04]  /*1070*/  IMAD.HI.U32 R14, R11, R6, RZ ;  /* 0x000000060b0e7227 */ /* 0x008fc800078e00ff */
[C---:B------:R-:W-:Y:S01]  /*1080*/  IMAD.HI.U32 R16, R21.reuse, R6, RZ ;  /* 0x0000000615107227 */ /* 0x040fe200078e00ff */
[-C--:B------:R-:W-:Y:S02]  /*1090*/  @P2 SHF.R.U32.HI R11, RZ, R7.reuse, R14 ;  /* 0x00000007ff0b2219 */ /* 0x080fe4000001160e */
[-C--:B-1----:R-:W-:Y:S02]  /*10a0*/  @P1 SHF.R.U32.HI R12, RZ, R8.reuse, R13 ;  /* 0x00000008ff0c1219 */ /* 0x082fe4000001160d */
[----:B------:R-:W-:Y:S02]  /*10b0*/  SHF.R.U32.HI R5, RZ, R8, R5 ;  /* 0x00000008ff057219 */ /* 0x000fe40000011605 */
[----:B------:R-:W-:Y:S02]  /*10c0*/  SHF.R.U32.HI R16, RZ, R7, R16 ;  /* 0x00000007ff107219 */ /* 0x000fe40000011610 */
[----:B------:R-:W-:Y:S01]  /*10d0*/  SEL R5, R20, R5, !P1 ;  /* 0x0000000514057207 */ /* 0x000fe20004800000 */
[----:B--2---:R-:W-:Y:S01]  /*10e0*/  IMAD.HI.U32 R14, R12, R2, RZ ;  /* 0x000000020c0e7227 */ /* 0x004fe200078e00ff */
[----:B------:R-:W-:-:S02]  /*10f0*/  SEL R7, R21, R16, !P2 ;  /* 0x0000001015077207 */ /* 0x000fc40005000000 */
[----:B------:R-:W-:Y:S01]  /*1100*/  IADD3 R13, PT, PT, -R5, RZ, RZ ;  /* 0x000000ff050d7210 */ /* 0x000fe20007ffe1ff */
[----:B------:R-:W-:Y:S01]  /*1110*/  IMAD.HI.U32 R6, R11, R2, RZ ;  /* 0x000000020b067227 */ /* 0x000fe200078e00ff */
[----:B------:R-:W-:-:S03]  /*1120*/  @P0 SHF.R.U32.HI R12, RZ, R3, R14 ;  /* 0x00000003ff0c0219 */ /* 0x000fc6000001160e */
[----:B------:R-:W-:Y:S01]  /*1130*/  IMAD R13, R4, R13, R20 ;  /* 0x0000000d040d7224 */ /* 0x000fe200078e0214 */
[----:B------:R-:W-:Y:S01]  /*1140*/  @P0 SHF.R.U32.HI R11, RZ, R3, R6 ;  /* 0x00000003ff0b0219 */ /* 0x000fe20000011606 */
[----:B------:R-:W-:-:S04]  /*1150*/  IMAD R12, R12, R9, RZ ;  /* 0x000000090c0c7224 */ /* 0x000fc800078e02ff */
[----:B------:R-:W-:Y:S01]  /*1160*/  IMAD R6, R11, R9, RZ ;  /* 0x000000090b067224 */ /* 0x000fe200078e02ff */
[----:B------:R-:W-:-:S04]  /*1170*/  ISETP.GE.AND P1, PT, R5, R12, PT ;  /* 0x0000000c0500720c */ /* 0x000fc80003f26270 */
[----:B------:R-:W-:Y:S01]  /*1180*/  ISETP.GE.OR P1, PT, R7, R6, P1 ;  /* 0x000000060700720c */ /* 0x000fe20000f26670 */
[----:B------:R-:W-:-:S05]  /*1190*/  IMAD.HI.U32 R6, R5, R2, RZ ;  /* 0x0000000205067227 */ /* 0x000fca00078e00ff */
[----:B------:R-:W-:-:S04]  /*11a0*/  SHF.R.U32.HI R6, RZ, R3, R6 ;  /* 0x00000003ff067219 */ /* 0x000fc80000011606 */
[----:B------:R-:W-:-:S03]  /*11b0*/  SEL R6, R5, R6, !P0 ;  /* 0x0000000605067207 */ /* 0x000fc60004000000 */
[----:B------:R-:W-:Y:S01]  /*11c0*/  @!P1 IMAD.HI.U32 R8, R7, R2, RZ ;  /* 0x0000000207089227 */ /* 0x000fe200078e00ff */
[----:B------:R-:W-:-:S04]  /*11d0*/  IADD3 R2, PT, PT, -R6, RZ, RZ ;  /* 0x000000ff06027210 */ /* 0x000fc80007ffe1ff */
[----:B------:R-:W-:Y:S01]  /*11e0*/  @!P1 SHF.R.U32.HI R8, RZ, R3, R8 ;  /* 0x00000003ff089219 */ /* 0x000fe20000011608 */
[----:B------:R-:W-:-:S03]  /*11f0*/  IMAD R2, R9, R2, R5 ;  /* 0x0000000209027224 */ /* 0x000fc600078e0205 */
[----:B------:R-:W-:-:S05]  /*1200*/  @!P1 SEL R3, R7, R8, !P0 ;  /* 0x0000000807039207 */ /* 0x000fca0004000000 */
[--C-:B------:R-:W-:Y:S02]  /*1210*/  @!P1 IMAD.IADD R6, R6, 0x1, -R3.reuse ;  /* 0x0000000106069824 */ /* 0x100fe400078e0a03 */
[----:B------:R-:W-:Y:S01]  /*1220*/  @!P1 IMAD R3, R2, R11, R3 ;  /* 0x0000000b02039224 */ /* 0x000fe200078e0203 */
[----:B------:R-:W-:Y:S01]  /*1230*/  IADD3 R2, PT, PT, -R7, RZ, RZ ;  /* 0x000000ff07027210 */ /* 0x000fe20007ffe1ff */
[----:B------:R-:W-:Y:S02]  /*1240*/  @!P1 IMAD R5, R6, R9, R7 ;  /* 0x0000000906059224 */ /* 0x000fe400078e0207 */
[----:B------:R-:W-:Y:S02]  /*1250*/  @!P1 IMAD.MOV.U32 R7, RZ, RZ, R3 ;  /* 0x000000ffff079224 */ /* 0x000fe400078e0003 */
[----:B------:R-:W-:Y:S02]  /*1260*/  IMAD R2, R10, R2, R21 ;  /* 0x000000020a027224 */ /* 0x000fe400078e0215 */
[----:B------:R-:W-:-:S02]  /*1270*/  IMAD R20, R5, R4, R13 ;  /* 0x0000000405147224 */ /* 0x000fc400078e020d */
[----:B------:R-:W-:Y:S02]  /*1280*/  IMAD R21, R7, R10, R2 ;  /* 0x0000000a07157224 */ /* 0x000fe400078e0202 */
.L_x_15:
[----:B------:R-:W1:Y:S01]  /*1290*/  LDCU UR4, c[0x0][0xb30] ;  /* 0x00016600ff0477ac */ /* 0x000e620008000800 */
[----:B------:R-:W2:Y:S08]  /*12a0*/  S2UR UR37, SR_CgaCtaId ;  /* 0x00000000002579c3 */ /* 0x000eb00000008800 */
[----:B------:R-:W3:Y:S01]  /*12b0*/  LDC R26, c[0x0][0xb24] ;  /* 0x0002c900ff1a7b82 */ /* 0x000ee20000000800 */
[----:B-1----:R-:W-:-:S09]  /*12c0*/  UISETP.NE.AND UP1, UPT, UR4, 0x1, UPT ;  /* 0x000000010400788c */ /* 0x002fd2000bf25270 */
[----:B--2---:R-:W-:Y:S05]  /*12d0*/  BRA.U UP1, `(.L_x_16) ;  /* 0x0000000101407547 */ /* 0x004fea000b800000 */
[----:B------:R-:W1:Y:S08]  /*12e0*/  LDC.64 R4, c[0x0][0xb10] ;  /* 0x0002c400ff047b82 */ /* 0x000e700000000a00 */
[----:B------:R-:W2:Y:S08]  /*12f0*/  LDC.64 R2, c[0x0][0xb18] ;  /* 0x0002c600ff027b82 */ /* 0x000eb00000000a00 */
[----:B------:R-:W4:Y:S08]  /*1300*/  LDC R6, c[0x0][0xb20] ;  /* 0x0002c800ff067b82 */ /* 0x000f300000000800 */
[----:B------:R-:W3:Y:S01]  /*1310*/  LDC R8, c[0x0][0xb0c] ;  /* 0x0002c300ff087b82 */ /* 0x000ee20000000800 */
[----:B-1----:R-:W-:-:S05]  /*1320*/  IMAD.HI.U32 R4, R21, R4, RZ ;  /* 0x0000000415047227 */ /* 0x002fca00078e00ff */
[----:B------:R-:W-:Y:S01]  /*1330*/  SHF.R.U32.HI R4, RZ, R5, R4 ;  /* 0x00000005ff047219 */ /* 0x000fe20000011604 */
[----:B--2---:R-:W-:Y:S01]  /*1340*/  IMAD.HI.U32 R3, R20, R3, RZ ;  /* 0x0000000314037227 */ /* 0x004fe200078e00ff */
[----:B------:R-:W-:-:S04]  /*1350*/  ISETP.NE.AND P0, PT, R2, 0x1, PT ;  /* 0x000000010200780c */ /* 0x000fc80003f05270 */
[----:B----4-:R-:W-:-:S04]  /*1360*/  SHF.R.U32.HI R3, RZ, R6, R3 ;  /* 0x00000006ff037219 */ /* 0x010fc80000011603 */
[----:B------:R-:W-:Y:S02]  /*1370*/  SEL R3, R20, R3, !P0 ;  /* 0x0000000314037207 */ /* 0x000fe40004000000 */
[----:B---3--:R-:W-:-:S04]  /*1380*/  ISETP.NE.AND P1, PT, R8, 0x1, PT ;  /* 0x000000010800780c */ /* 0x008fc80003f25270 */
[----:B------:R-:W-:-:S05]  /*1390*/  SEL R4, R21, R4, !P1 ;  /* 0x0000000415047207 */ /* 0x000fca0004800000 */
[----:B------:R-:W-:Y:S02]  /*13a0*/  IMAD.IADD R5, R3, 0x1, -R4 ;  /* 0x0000000103057824 */ /* 0x000fe400078e0a04 */
[----:B------:R-:W-:Y:S02]  /*13b0*/  IMAD.IADD R3, R4, 0x1, -R3 ;  /* 0x0000000104037824 */ /* 0x000fe400078e0a03 */
[----:B------:R-:W-:Y:S02]  /*13c0*/  IMAD R21, R5, R8, R21 ;  /* 0x0000000805157224 */ /* 0x000fe400078e0215 */
[----:B------:R-:W-:-:S07]  /*13d0*/  IMAD R20, R3, R2, R20 ;  /* 0x0000000203147224 */ /* 0x000fce00078e0214 */
.L_x_16:
[----:B------:R-:W-:Y:S01]  /*13e0*/  BAR.SYNC.DEFER_BLOCKING 0x0 ;  /* 0x0000000000007b1d */ /* 0x000fe20000010000 */
[----:B------:R-:W-:Y:S01]  /*13f0*/  UISETP.NE.AND UP1, UPT, UR8, 0x2, UPT ;  /* 0x000000020800788c */ /* 0x000fe2000bf25270 */
[----:B------:R-:W-:Y:S02]  /*1400*/  ISETP.NE.OR P5, PT, R0, 0x2, !P5 ;  /* 0x000000020000780c */ /* 0x000fe40006fa5670 */
[----:B------:R-:W-:-:S06]  /*1410*/  LOP3.LUT R2, R81, 0x1f, RZ, 0xc0, !PT ;  /* 0x0000001f51027812 */ /* 0x000fcc00078ec0ff */
[----:B------:R-:W-:Y:S05]  /*1420*/  BRA.U UP1, `(.L_x_17) ;  /* 0x0000001101f07547 */ /* 0x000fea000b800000 */
[----:B------:R-:W1:Y:S01]  /*1430*/  LDCU UR13, c[0x0][0x38c] ;  /* 0x00007180ff0d77ac */ /* 0x000e620008000800 */
[----:B------:R-:W2:Y:S01]  /*1440*/  LDC R9, c[0x0][0x370] ;  /* 0x0000dc00ff097b82 */ /* 0x000ea20000000800 */
[----:B------:R-:W-:Y:S01]  /*1450*/  PLOP3.LUT P1, PT, PT, PT, UP2, 0x80, 0x8 ;  /* 0x000000000008781c */ /* 0x000fe20003f2f028 */
[----:B------:R-:W-:Y:S01]  /*1460*/  HFMA2 R12, -RZ, RZ, 0, 0 ;  /* 0x00000000ff0c7431 */ /* 0x000fe200000001ff */
[----:B------:R-:W-:Y:S01]  /*1470*/  ISETP.EQ.OR P4, PT, R2, RZ, P5 ;  /* 0x000000ff0200720c */ /* 0x000fe20002f82670 */
[----:B------:R-:W-:Y:S01]  /*1480*/  IMAD.MOV.U32 R15, RZ, RZ, 0x1 ;  /* 0x00000001ff0f7424 */ /* 0x000fe200078e00ff */
[----:B------:R-:W-:Y:S01]  /*1490*/  PLOP3.LUT P1, PT, P1, PT, PT, 0x8, 0x80 ;  /* 0x000000000080781c */ /* 0x000fe20000f2e170 */
[----:B------:R-:W-:Y:S01]  /*14a0*/  IMAD.MOV.U32 R14, RZ, RZ, RZ ;  /* 0x000000ffff0e7224 */ /* 0x000fe200078e00ff */
[----:B------:R-:W-:Y:S01]  /*14b0*/  MOV R8, 0x1 ;  /* 0x0000000100087802 */ /* 0x000fe20000000f00 */
[----:B------:R-:W4:Y:S01]  /*14c0*/  LDC R0, c[0x0][0x374] ;  /* 0x0000dd00ff007b82 */ /* 0x000f220000000800 */
[----:B------:R-:W-:Y:S01]  /*14d0*/  IMAD.MOV.U32 R10, RZ, RZ, RZ ;  /* 0x000000ffff0a7224 */ /* 0x000fe200078e00ff */
[----:B------:R-:W2:Y:S01]  /*14e0*/  LDCU.64 UR22, c[0x0][0x348] ;  /* 0x00006900ff1677ac */ /* 0x000ea20008000a00 */
[----:B------:R-:W-:Y:S01]  /*14f0*/  UMOV UR6, URZ ;  /* 0x000000ff00067c82 */ /* 0x000fe20008000000 */
[----:B-1----:R-:W-:-:S04]  /*1500*/  UIADD3 UR5, UPT, UPT, UR13, 0x1f, URZ ;  /* 0x0000001f0d057890 */ /* 0x002fc8000fffe0ff */
[----:B------:R-:W-:-:S04]  /*1510*/  USHF.R.S32.HI UR4, URZ, 0x1f, UR5 ;  /* 0x0000001fff047899 */ /* 0x000fc80008011405 */
[----:B------:R-:W-:-:S04]  /*1520*/  ULEA.HI UR4, UR4, UR5, URZ, 0x5 ;  /* 0x0000000504047291 */ /* 0x000fc8000f8f28ff */
[----:B------:R-:W-:Y:S02]  /*1530*/  USHF.R.S32.HI UR15, URZ, 0x5, UR4 ;  /* 0x00000005ff0f7899 */ /* 0x000fe40008011404 */
[----:B------:R-:W-:Y:S02]  /*1540*/  UIADD3 UR4, UPT, UPT, UR13, -0x1, URZ ;  /* 0xffffffff0d047890 */ /* 0x000fe4000fffe0ff */
[----:B------:R-:W-:Y:S02]  /*1550*/  UISETP.LT.U32.AND UP0, UPT, UR15, 0x8, UPT ;  /* 0x000000080f00788c */ /* 0x000fe4000bf01070 */
[----:B------:R-:W-:Y:S02]  /*1560*/  UISETP.GE.U32.AND UP1, UPT, UR4, -0x3f, UPT ;  /* 0xffffffc10400788c */ /* 0x000fe4000bf26070 */
[----:B------:R-:W-:Y:S02]  /*1570*/  USEL UR14, UR15, 0x8, UP0 ;  /* 0x000000080f0e7887 */ /* 0x000fe40008000000 */
[----:B------:R-:W-:-:S02]  /*1580*/  UIADD3 UR13, UPT, UPT, UR13, 0x3e, URZ ;  /* 0x0000003e0d0d7890 */ /* 0x000fc4000fffe0ff */
[----:B------:R-:W-:Y:S02]  /*1590*/  UIADD3 UR5, UPT, UPT, UR14, -0x1, URZ ;  /* 0xffffffff0e057890 */ /* 0x000fe4000fffe0ff */
[----:B------:R-:W-:-:S03]  /*15a0*/  UIADD3 UR7, UPT, UPT, UR15, -UR14, URZ ;  /* 0x8000000e0f077290 */ /* 0x000fc6000fffe0ff */
[----:B------:R-:W-:-:S04]  /*15b0*/  @UP1 UIADD3 UR5, UPT, UPT, UR14, URZ, URZ ;  /* 0x000000ff0e051290 */ /* 0x000fc8000fffe0ff */
[----:B--2---:R-:W-:-:S12]  /*15c0*/  UIADD3 UR5, UPT, UPT, UR5, 0x1, URZ ;  /* 0x0000000105057890 */ /* 0x004fd8000fffe0ff */
.L_x_35:
[----:B------:R-:W-:Y:S01]  /*15d0*/  UISETP.NE.AND UP0, UPT, UR37, URZ, UPT ;  /* 0x000000ff2500728c */ /* 0x000fe2000bf05270 */
[----:B------:R-:W1:Y:S08]  /*15e0*/  S2UR UR37, SR_CgaCtaId ;  /* 0x00000000002579c3 */ /* 0x000e700000008800 */
[----:B------:R-:W-:Y:S05]  /*15f0*/  BRA.U UP0, `(.L_x_18) ;  /* 0x0000000100347547 */ /* 0x000fea000b800000 */
[----:B------:R-:W2:Y:S01]  /*1600*/  S2R R2, SR_CgaCtaId ;  /* 0x0000000000027919 */ /* 0x000ea20000008800 */
[----:B------:R-:W-:-:S04]  /*1610*/  MOV R3, 0x400 ;  /* 0x0000040000037802 */ /* 0x000fc80000000f00 */
[----:B--2---:R-:W-:Y:S02]  /*1620*/  LEA R3, R2, R3, 0x18 ;  /* 0x0000000302037211 */ /* 0x004fe400078ec0ff */
[----:B------:R-:W-:-:S03]  /*1630*/  SHF.L.U32 R2, R8, 0x1f, RZ ;  /* 0x0000001f08027819 */ /* 0x000fc600000006ff */
[----:B------:R-:W-:-:S04]  /*1640*/  IMAD R3, R10, 0x8, R3 ;  /* 0x000000080a037824 */ /* 0x000fc800078e0203 */
[----:B------:R-:W2:Y:S02]  /*1650*/  SYNCS.PHASECHK.TRANS64.TRYWAIT P0, [R3+URZ+0x140], R2 ;  /* 0x00014002030075a7 */ /* 0x000ea400080011ff */
[----:B--2---:R-:W-:Y:S05]  /*1660*/  @!P0 BRA `(.L_x_19) ;  /* 0x0000006c00508947 */ /* 0x004fea0003800000 */
.L_x_135:
[----:B------:R-:W-:Y:S01]  /*1670*/  VIADD R10, R10, 0x1 ;  /* 0x000000010a0a7836 */ /* 0x000fe20000000000 */
[----:B------:R2:W-:Y:S04]  /*1680*/  SYNCS.ARRIVE.TRANS64.A1T0 RZ, [R3+URZ+0x130], RZ ;  /* 0x000130ff03ff79a7 */ /* 0x0005e800081000ff */
[----:B------:R-:W-:-:S04]  /*1690*/  ISETP.NE.AND P0, PT, R10, 0x2, PT ;  /* 0x000000020a00780c */ /* 0x000fc80003f05270 */
[----:B------:R-:W-:Y:S02]  /*16a0*/  SEL R10, R10, RZ, P0 ;  /* 0x000000ff0a0a7207 */ /* 0x000fe40000000000 */
[----:B--2---:R-:W-:-:S04]  /*16b0*/  SEL R3, RZ, 0x1, P0 ;  /* 0x00000001ff037807 */ /* 0x004fc80000000000 */
[----:B------:R-:W-:-:S07]  /*16c0*/  LOP3.LUT R8, R8, R3, RZ, 0x3c, !PT ;  /* 0x0000000308087212 */ /* 0x000fce00078e3cff */
.L_x_18:
[----:B------:R-:W-:Y:S01]  /*16d0*/  UMOV UR4, 0x400 ;  /* 0x0000040000047882 */ /* 0x000fe20000000000 */
[----:B------:R-:W-:Y:S01]  /*16e0*/  SHF.L.U32 R2, R15, 0x1f, RZ ;  /* 0x0000001f0f027819 */ /* 0x000fe200000006ff */
[----:B-1----:R-:W-:Y:S01]  /*16f0*/  ULEA UR4, UR37, UR4, 0x18 ;  /* 0x0000000425047291 */ /* 0x002fe2000f8ec0ff */
[----:B------:R-:W-:Y:S01]  /*1700*/  R2UR UR35, R21 ;  /* 0x00000000152372ca */ /* 0x000fe200000e0000 */
[----:B------:R-:W-:Y:S01]  /*1710*/  UISETP.GE.U32.AND UP0, UPT, UR13, 0x3f, UPT ;  /* 0x0000003f0d00788c */ /* 0x000fe2000bf06070 */
[----:B------:R-:W-:Y:S01]  /*1720*/  R2UR UR11, R20 ;  /* 0x00000000140b72ca */ /* 0x000fe200000e0000 */
[----:B------:R-:W-:Y:S01]  /*1730*/  ULEA UR8, UR6, UR4, 0x3 ;  /* 0x0000000406087291 */ /* 0x000fe2000f8e18ff */
[----:B------:R-:W-:-:S08]  /*1740*/  UMOV UR24, URZ ;  /* 0x000000ff00187c82 */ /* 0x000fd00008000000 */
[----:B------:R1:W2:Y:S01]  /*1750*/  SYNCS.PHASECHK.TRANS64.TRYWAIT P0, [UR8+0x40], R2 ;  /* 0x00004002ff0075a7 */ /* 0x0002a20008001108 */
[----:B------:R-:W-:Y:S02]  /*1760*/  USHF.L.U32 UR35, UR35, 0x7, URZ ;  /* 0x0000000723237899 */ /* 0x000fe400080006ff */
[----:B------:R-:W-:Y:S01]  /*1770*/  USHF.L.U32 UR11, UR11, 0x6, URZ ;  /* 0x000000060b0b7899 */ /* 0x000fe200080006ff */
[----:B------:R-:W-:Y:S11]  /*1780*/  BRA.U !UP0, `(.L_x_20) ;  /* 0x0000000108a87547 */ /* 0x000ff6000b800000 */
[----:B------:R-:W-:Y:S01]  /*1790*/  UMOV UR16, URZ ;  /* 0x000000ff00107c82 */ /* 0x000fe20008000000 */
[----:B------:R-:W-:-:S05]  /*17a0*/  UMOV UR17, UR6 ;  /* 0x0000000600117c82 */ /* 0x000fca0008000000 */
.L_x_25:
[----:B-1----:R-:W-:Y:S01]  /*17b0*/  ULEA UR33, UR17, UR4, 0x3 ;  /* 0x0000000411217291 */ /* 0x002fe2000f8e18ff */
[----:B--2---:R-:W-:Y:S01]  /*17c0*/  @!P5 MOV R3, 0x6000 ;  /* 0x000060000003d802 */ /* 0x004fe20000000f00 */
[----:B--2---:R-:W-:Y:S10]  /*17d0*/  @P0 BRA `(.L_x_21) ;  /* 0x00000000000c0947 */ /* 0x004ff40003800000 */
[----:B------:R-:W-:-:S04]  /*17e0*/  SHF.L.U32 R5, R15, 0x1f, RZ ;  /* 0x0000001f0f057819 */ /* 0x000fc800000006ff */
[----:B------:R-:W2:Y:S02]  /*17f0*/  SYNCS.PHASECHK.TRANS64.TRYWAIT P0, [UR33+0x40], R5 ;  /* 0x00004005ff0075a7 */ /* 0x000ea40008001121 */
[----:B--2---:R-:W-:Y:S05]  /*1800*/  @!P0 BRA `(.L_x_22) ;  /* 0x0000006800fc8947 */ /* 0x004fea0003800000 */
.L_x_21:
[----:B------:R2:W-:Y:S01]  /*1810*/  @!P5 SYNCS.ARRIVE.TRANS64 RZ, [UR33], R3 ;  /* 0x00000003ffffd9a7 */ /* 0x0005e20008000021 */
[----:B------:R-:W-:Y:S04]  /*1820*/  BSSY.RECONVERGENT B0, `(.L_x_23) ;  /* 0x0000003000007945 */ /* 0x000fe80003800200 */
[----:B------:R-:W-:Y:S05]  /*1830*/  @P4 BRA `(.L_x_24) ;  /* 0x0000000000044947 */ /* 0x000fea0003800000 */
[----:B------:R-:W-:Y:S05]  /*1840*/  BPT.TRAP 0x1 ;  /* 0x000000040000795c */ /* 0x000fea0000300000 */
.L_x_24:
[----:B------:R-:W-:Y:S05]  /*1850*/  BSYNC.RECONVERGENT B0 ;  /* 0x0000000000007941 */ /* 0x000fea0003800200 */
.L_x_23:
[----:B------:R-:W-:Y:S02]  /*1860*/  UIADD3 UR6, UPT, UPT, UR17, 0x1, URZ ;  /* 0x0000000111067890 */ /* 0x000fe4000fffe0ff */
[----:B------:R-:W-:Y:S02]  /*1870*/  ULEA UR32, UR17, UR4, 0xe ;  /* 0x0000000411207291 */ /* 0x000fe4000f8e70ff */
[----:B------:R-:W-:Y:S02]  /*1880*/  UISETP.NE.AND UP0, UPT, UR6, 0x8, UPT ;  /* 0x000000080600788c */ /* 0x000fe4000bf05270 */
[----:B------:R-:W-:Y:S02]  /*1890*/  UIADD3 UR26, UP1, UPT, UR22, 0x80, URZ ;  /* 0x00000080161a7890 */ /* 0x000fe4000ff3e0ff */
[----:B------:R-:W-:Y:S02]  /*18a0*/  USEL UR9, URZ, 0x1, UP0 ;  /* 0x00000001ff097887 */ /* 0x000fe40008000000 */
[----:B------:R-:W-:-:S02]  /*18b0*/  USEL UR6, UR6, URZ, UP0 ;  /* 0x000000ff06067287 */ /* 0x000fc40008000000 */
[----:B------:R-:W-:Y:S02]  /*18c0*/  UIADD3 UR20, UP0, UPT, UR22, 0x180, URZ ;  /* 0x0000018016147890 */ /* 0x000fe4000ff1e0ff */
[----:B------:R-:W-:Y:S01]  /*18d0*/  ULEA UR8, UR6, UR4, 0x3 ;  /* 0x0000000406087291 */ /* 0x000fe2000f8e18ff */
[----:B------:R-:W-:Y:S01]  /*18e0*/  LOP3.LUT R15, R15, UR9, RZ, 0x3c, !PT ;  /* 0x000000090f0f7c12 */ /* 0x000fe2000f8e3cff */
[----:B------:R-:W-:Y:S02]  /*18f0*/  USHF.L.U32 UR34, UR16, 0x5, URZ ;  /* 0x0000000510227899 */ /* 0x000fe400080006ff */
[----:B------:R-:W-:Y:S01]  /*1900*/  UIADD3.X UR27, UPT, UPT, URZ, UR23, URZ, UP1, !UPT ;  /* 0x00000017ff1b7290 */ /* 0x000fe20008ffe4ff */
[----:B-1----:R-:W-:Y:S01]  /*1910*/  SHF.L.U32 R2, R15, 0x1f, RZ ;  /* 0x0000001f0f027819 */ /* 0x002fe200000006ff */
[----:B------:R-:W-:Y:S02]  /*1920*/  UIADD3 UR32, UPT, UPT, UR32, 0x8400, URZ ;  /* 0x0000840020207890 */ /* 0x000fe4000fffe0ff */
[----:B------:R-:W-:Y:S01]  /*1930*/  UIADD3.X UR21, UPT, UPT, URZ, UR23, URZ, UP0, !UPT ;  /* 0x00000017ff157290 */ /* 0x000fe200087fe4ff */
[----:B------:R1:W1:Y:S01]  /*1940*/  SYNCS.PHASECHK.TRANS64.TRYWAIT P0, [UR8+0x40], R2 ;  /* 0x00004002ff0075a7 */ /* 0x0002620008001108 */
[----:B------:R-:W-:Y:S01]  /*1950*/  ULEA UR8, UR17, UR4, 0xd ;  /* 0x0000000411087291 */ /* 0x000fe2000f8e68ff */
[----:B------:R-:W-:Y:S01]  /*1960*/  UMOV UR18, 0x0 ;  /* 0x0000000000127882 */ /* 0x000fe20000000000 */
[----:B------:R-:W-:-:S02]  /*1970*/  UMOV UR19, 0x10000000 ;  /* 0x1000000000137882 */ /* 0x000fc40000000000 */
[----:B------:R-:W-:Y:S01]  /*1980*/  UIADD3 UR8, UPT, UPT, UR8, 0x28400, URZ ;  /* 0x0002840008087890 */ /* 0x000fe2000fffe0ff */
[----:B------:R1:W-:Y:S01]  /*1990*/  UTMALDG.3D [UR32], [UR26], desc[UR18] ;  /* 0x000012201a0075b4 */ /* 0x0003e20008011000 */
[----:B------:R-:W-:Y:S01]  /*19a0*/  UMOV UR12, UR36 ;  /* 0x00000024000c7c82 */ /* 0x000fe20008000000 */
[----:B------:R-:W-:Y:S01]  /*19b0*/  UMOV UR9, UR33 ;  /* 0x0000002100097c82 */ /* 0x000fe20008000000 */
[----:B------:R-:W-:Y:S01]  /*19c0*/  UMOV UR10, UR34 ;  /* 0x00000022000a7c82 */ /* 0x000fe20008000000 */
[----:B------:R-:W-:Y:S01]  /*19d0*/  UIADD3 UR16, UPT, UPT, UR16, 0x1, URZ ;  /* 0x0000000110107890 */ /* 0x000fe2000fffe0ff */
[----:B------:R-:W-:Y:S01]  /*19e0*/  UMOV UR24, UR5 ;  /* 0x0000000500187c82 */ /* 0x000fe20008000000 */
[----:B------:R-:W-:Y:S02]  /*19f0*/  UMOV UR17, UR6 ;  /* 0x0000000600117c82 */ /* 0x000fe40008000000 */
[----:B------:R1:W-:Y:S01]  /*1a00*/  UTMALDG.3D [UR8], [UR20], desc[UR18] ;  /* 0x00001208140075b4 */ /* 0x0003e20008011000 */
[----:B------:R-:W-:-:S09]  /*1a10*/  UISETP.NE.AND UP0, UPT, UR16, UR5, UPT ;  /* 0x000000051000728c */ /* 0x000fd2000bf05270 */
[----:B------:R-:W-:Y:S05]  /*1a20*/  BRA.U UP0, `(.L_x_25) ;  /* 0xfffffffd00607547 */ /* 0x000fea000b83ffff */
.L_x_20:
[----:B-1----:R-:W-:Y:S01]  /*1a30*/  ULEA UR8, UR6, UR4, 0x3 ;  /* 0x0000000406087291 */ /* 0x002fe2000f8e18ff */
[----:B------:R-:W-:Y:S01]  /*1a40*/  SHF.L.U32 R2, R15, 0x1f, RZ ;  /* 0x0000001f0f027819 */ /* 0x000fe200000006ff */
[----:B------:R-:W-:Y:S01]  /*1a50*/  @!P1 SYNCS.ARRIVE.TRANS64.A1T0 RZ, [UR4+0xc8], RZ ;  /* 0x0000c8ffffff99a7 */ /* 0x000fe20008100004 */
[----:B------:R-:W-:-:S06]  /*1a60*/  UISETP.GT.AND UP0, UPT, UR15, UR14, UPT ;  /* 0x0000000e0f00728c */ /* 0x000fcc000bf04270 */
[----:B--2---:R1:W2:Y:S03]  /*1a70*/  SYNCS.PHASECHK.TRANS64.TRYWAIT P0, [UR8+0x40], R2 ;  /* 0x00004002ff0075a7 */ /* 0x0042a60008001108 */
[----:B------:R-:W-:Y:S05]  /*1a80*/  BRA.U !UP0, `(.L_x_26) ;  /* 0x0000000108ac7547 */ /* 0x000fea000b800000 */
[----:B------:R-:W-:Y:S01]  /*1a90*/  UIADD3 UR21, UPT, UPT, UR7, UR24, URZ ;  /* 0x0000001807157290 */ /* 0x000fe2000fffe0ff */
[----:B------:R-:W-:-:S11]  /*1aa0*/  UMOV UR25, UR6 ;  /* 0x0000000600197c82 */ /* 0x000fd60008000000 */
.L_x_31:
[----:B-1----:R-:W-:Y:S01]  /*1ab0*/  ULEA UR17, UR25, UR4, 0x3 ;  /* 0x0000000419117291 */ /* 0x002fe2000f8e18ff */
[----:B--2---:R-:W-:Y:S01]  /*1ac0*/  @!P5 MOV R3, 0x6000 ;  /* 0x000060000003d802 */ /* 0x004fe20000000f00 */
[----:B--2---:R-:W-:Y:S10]  /*1ad0*/  @P0 BRA `(.L_x_27) ;  /* 0x00000000000c0947 */ /* 0x004ff40003800000 */
[----:B------:R-:W-:-:S04]  /*1ae0*/  SHF.L.U32 R5, R15, 0x1f, RZ ;  /* 0x0000001f0f057819 */ /* 0x000fc800000006ff */
[----:B------:R-:W2:Y:S02]  /*1af0*/  SYNCS.PHASECHK.TRANS64.TRYWAIT P0, [UR17+0x40], R5 ;  /* 0x00004005ff0075a7 */ /* 0x000ea40008001111 */
[----:B--2---:R-:W-:Y:S05]  /*1b00*/  @!P0 BRA `(.L_x_28) ;  /* 0x0000006800548947 */ /* 0x004fea0003800000 */
.L_x_27:
[----:B------:R2:W-:Y:S01]  /*1b10*/  @!P5 SYNCS.ARRIVE.TRANS64 RZ, [UR17], R3 ;  /* 0x00000003ffffd9a7 */ /* 0x0005e20008000011 */
[----:B------:R-:W-:Y:S04]  /*1b20*/  BSSY.RECONVERGENT B0, `(.L_x_29) ;  /* 0x0000003000007945 */ /* 0x000fe80003800200 */
[----:B------:R-:W-:Y:S05]  /*1b30*/  @P4 BRA `(.L_x_30) ;  /* 0x0000000000044947 */ /* 0x000fea0003800000 */
[----:B------:R-:W-:Y:S05]  /*1b40*/  BPT.TRAP 0x1 ;  /* 0x000000040000795c */ /* 0x000fea0000300000 */
.L_x_30:
[----:B------:R-:W-:Y:S05]  /*1b50*/  BSYNC.RECONVERGENT B0 ;  /* 0x0000000000007941 */ /* 0x000fea0003800200 */
.L_x_29:
        /* <DEDUP_REMOVED lines=10> */
[----:B------:R-:W-:Y:S01]  /*1c00*/  UIADD3 UR16, UPT, UPT, UR16, 0x8400, URZ ;  /* 0x0000840010107890 */ /* 0x000fe2000fffe0ff */
[----:B-1----:R-:W-:Y:S01]  /*1c10*/  SHF.L.U32 R2, R15, 0x1f, RZ ;  /* 0x0000001f0f027819 */ /* 0x002fe200000006ff */
[----:B------:R-:W-:Y:S02]  /*1c20*/  UIADD3.X UR31, UPT, UPT, URZ, UR23, URZ, UP1, !UPT ;  /* 0x00000017ff1f7290 */ /* 0x000fe40008ffe4ff */
[----:B------:R-:W-:Y:S01]  /*1c30*/  UIADD3.X UR29, UPT, UPT, URZ, UR23, URZ, UP0, !UPT ;  /* 0x00000017ff1d7290 */ /* 0x000fe200087fe4ff */
[----:B------:R1:W1:Y:S01]  /*1c40*/  SYNCS.PHASECHK.TRANS64.TRYWAIT P0, [UR8+0x40], R2 ;  /* 0x00004002ff0075a7 */ /* 0x0002620008001108 */
[----:B------:R-:W-:Y:S01]  /*1c50*/  ULEA UR8, UR25, UR4, 0xd ;  /* 0x0000000419087291 */ /* 0x000fe2000f8e68ff */
[----:B------:R-:W-:Y:S01]  /*1c60*/  UMOV UR26, 0x0 ;  /* 0x00000000001a7882 */ /* 0x000fe20000000000 */
[----:B------:R-:W-:-:S02]  /*1c70*/  UMOV UR27, 0x10000000 ;  /* 0x10000000001b7882 */ /* 0x000fc40000000000 */
[----:B------:R-:W-:Y:S01]  /*1c80*/  UIADD3 UR8, UPT, UPT, UR8, 0x28400, URZ ;  /* 0x0002840008087890 */ /* 0x000fe2000fffe0ff */
[----:B------:R-:W-:Y:S01]  /*1c90*/  UMOV UR19, UR35 ;  /* 0x0000002300137c82 */ /* 0x000fe20008000000 */
[----:B------:R-:W-:Y:S01]  /*1ca0*/  UMOV UR20, UR36 ;  /* 0x0000002400147c82 */ /* 0x000fe20008000000 */
[----:B------:R-:W-:Y:S01]  /*1cb0*/  UMOV UR12, UR36 ;  /* 0x00000024000c7c82 */ /* 0x000fe20008000000 */
[----:B------:R-:W-:Y:S01]  /*1cc0*/  UMOV UR9, UR17 ;  /* 0x0000001100097c82 */ /* 0x000fe20008000000 */
[----:B------:R-:W-:Y:S01]  /*1cd0*/  UMOV UR10, UR18 ;  /* 0x00000012000a7c82 */ /* 0x000fe20008000000 */
[----:B------:R1:W-:Y:S01]  /*1ce0*/  UTMALDG.3D [UR16], [UR30], desc[UR26] ;  /* 0x00001a101e0075b4 */ /* 0x0003e20008011000 */
[----:B------:R-:W-:Y:S01]  /*1cf0*/  UIADD3 UR24, UPT, UPT, UR24, 0x1, URZ ;  /* 0x0000000118187890 */ /* 0x000fe2000fffe0ff */
[----:B------:R-:W-:-:S03]  /*1d00*/  UMOV UR25, UR6 ;  /* 0x0000000600197c82 */ /* 0x000fc60008000000 */
[----:B------:R-:W-:Y:S01]  /*1d10*/  UISETP.NE.AND UP0, UPT, UR24, UR21, UPT ;  /* 0x000000151800728c */ /* 0x000fe2000bf05270 */
[----:B------:R1:W-:Y:S08]  /*1d20*/  UTMALDG.3D [UR8], [UR28], desc[UR26] ;  /* 0x00001a081c0075b4 */ /* 0x0003f00008011000 */
[----:B------:R-:W-:Y:S05]  /*1d30*/  BRA.U UP0, `(.L_x_31) ;  /* 0xfffffffd005c7547 */ /* 0x000fea000b83ffff */
.L_x_26:
[----:B-1----:R-:W-:Y:S01]  /*1d40*/  LEA R2, R14, UR4, 0x3 ;  /* 0x000000040e027c11 */ /* 0x002fe2000f8e18ff */
[----:B------:R-:W-:Y:S01]  /*1d50*/  NOP ;  /* 0x0000000000007918 */ /* 0x000fe20000000000 */
[----:B--2---:R-:W-:Y:S02]  /*1d60*/  SHF.L.U32 R3, R12, 0x1f, RZ ;  /* 0x0000001f0c037819 */ /* 0x004fe400000006ff */
[----:B------:R-:W-:Y:S02]  /*1d70*/  LEA R4, R14, UR4, 0x4 ;  /* 0x000000040e047c11 */ /* 0x000fe4000f8e20ff */
[----:B------:R-:W1:Y:S02]  /*1d80*/  SYNCS.PHASECHK.TRANS64.TRYWAIT P0, [R2+URZ+0xd0], R3 ;  /* 0x0000d003020075a7 */ /* 0x000e6400080011ff */
[----:B-1----:R-:W-:Y:S05]  /*1d90*/  @!P0 BRA `(.L_x_32) ;  /* 0x0000006400c88947 */ /* 0x002fea0003800000 */
.L_x_138:
[----:B------:R-:W2:Y:S01]  /*1da0*/  LDS.128 R4, [R4+0x160] ;  /* 0x0001600004047984 */ /* 0x000ea20000000c00 */
[----:B---3--:R-:W-:Y:S01]  /*1db0*/  ISETP.GE.AND P0, PT, R26, 0x1, PT ;  /* 0x000000011a00780c */ /* 0x008fe20003f06270 */
[----:B-1----:R-:W-:Y:S01]  /*1dc0*/  VIADD R2, R2, 0xe0 ;  /* 0x000000e002027836 */ /* 0x002fe20000000000 */
[----:B------:R-:W-:Y:S01]  /*1dd0*/  @!PT LDS RZ, [RZ] ;  /* 0x00000000fffff984 */ /* 0x000fe20000000800 */
[----:B------:R-:W-:Y:S01]  /*1de0*/  @!PT LDS RZ, [RZ] ;  /* 0x00000000fffff984 */ /* 0x000fe20000000800 */
[----:B------:R-:W-:Y:S01]  /*1df0*/  @!PT LDS RZ, [RZ] ;  /* 0x00000000fffff984 */ /* 0x000fe20000000800 */
[----:B------:R-:W-:Y:S01]  /*1e00*/  @!PT LDS RZ, [RZ] ;  /* 0x00000000fffff984 */ /* 0x000fe20000000800 */
[----:B------:R1:W-:Y:S06]  /*1e10*/  MEMBAR.ALL.CTA ;  /* 0x0000000000007992 */ /* 0x0003ec0000008000 */
[----:B-1----:R-:W1:Y:S01]  /*1e20*/  FENCE.VIEW.ASYNC.S ;  /* 0x00000000000073c6 */ /* 0x002e620000000000 */
[----:B------:R-:W-:-:S04]  /*1e30*/  PRMT R2, RZ, 0x654, R2 ;  /* 0x00000654ff027816 */ /* 0x000fc80000000002 */
[----:B-1----:R1:W-:Y:S01]  /*1e40*/  SYNCS.ARRIVE.TRANS64.RED.A1T0 RZ, [R2+URZ], RZ ;  /* 0x000000ff02ff79a7 */ /* 0x0023e200081004ff */
[----:B--2---:R-:W-:-:S13]  /*1e50*/  LOP3.LUT P2, RZ, R6, 0x1, RZ, 0xc0, !PT ;  /* 0x0000000106ff7812 */ /* 0x004fda000784c0ff */
[----:B------:R-:W-:Y:S01]  /*1e60*/  @P2 SHF.R.U32.HI R3, RZ, 0x10, R5 ;  /* 0x00000010ff032819 */ /* 0x000fe20000011605 */
[----:B------:R-:W-:Y:S01]  /*1e70*/  VOTEU.ANY UP0, P2 ;  /* 0x0000000000ff7886 */ /* 0x000fe20001000100 */
[----:B------:R-:W-:Y:S02]  /*1e80*/  @P2 MOV R13, R4 ;  /* 0x00000004000d2202 */ /* 0x000fe40000000f00 */
[----:B------:R-:W-:Y:S02]  /*1e90*/  @P2 R2UR.BROADCAST UR8, R3 ;  /* 0x00000000030822ca */ /* 0x000fe400008e0000 */
[----:B------:R-:W-:-:S11]  /*1ea0*/  @P2 LOP3.LUT R11, R5, 0xffff, RZ, 0xc0, !PT ;  /* 0x0000ffff050b2812 */ /* 0x000fd600078ec0ff */
[----:B------:R-:W-:Y:S01]  /*1eb0*/  @UP0 UMOV UR36, UR8 ;  /* 0x0000000800240c82 */ /* 0x000fe20008000000 */
[----:B-1----:R-:W-:Y:S05]  /*1ec0*/  @!P0 BRA `(.L_x_33) ;  /* 0x0000000000b88947 */ /* 0x002fea0003800000 */
[----:B------:R-:W4:Y:S01]  /*1ed0*/  LDC.64 R4, c[0x0][0xb18] ;  /* 0x0002c600ff047b82 */ /* 0x000f220000000a00 */
[----:B------:R-:W-:-:S07]  /*1ee0*/  ISETP.NE.AND P3, PT, R26, 0x1, PT ;  /* 0x000000011a00780c */ /* 0x000fce0003f65270 */
[----:B------:R-:W1:Y:S08]  /*1ef0*/  LDC.64 R6, c[0x0][0xb10] ;  /* 0x0002c400ff067b82 */ /* 0x000e700000000a00 */
[----:B------:R-:W2:Y:S08]  /*1f00*/  LDC R16, c[0x0][0xb20] ;  /* 0x0002c800ff107b82 */ /* 0x000eb00000000800 */
[----:B------:R-:W3:Y:S01]  /*1f10*/  LDC R18, c[0x0][0xb0c] ;  /* 0x0002c300ff127b82 */ /* 0x000ee20000000800 */
[----:B----4-:R-:W-:Y:S01]  /*1f20*/  IMAD.HI.U32 R17, R0, R5, RZ ;  /* 0x0000000500117227 */ /* 0x010fe200078e00ff */
[----:B------:R-:W-:-:S03]  /*1f30*/  ISETP.NE.AND P0, PT, R4, 0x1, PT ;  /* 0x000000010400780c */ /* 0x000fc60003f05270 */
[----:B------:R-:W-:-:S03]  /*1f40*/  IMAD.HI.U32 R5, R11, R5, RZ ;  /* 0x000000050b057227 */ /* 0x000fc600078e00ff */
[----:B------:R-:W4:Y:S01]  /*1f50*/  LDC.64 R2, c[0x0][0xb28] ;  /* 0x0002ca00ff027b82 */ /* 0x000f220000000a00 */
[----:B-1----:R-:W-:-:S04]  /*1f60*/  IMAD.HI.U32 R20, R9, R6, RZ ;  /* 0x0000000609147227 */ /* 0x002fc800078e00ff */
[----:B------:R-:W-:Y:S01]  /*1f70*/  IMAD.HI.U32 R22, R13, R6, RZ ;  /* 0x000000060d167227 */ /* 0x000fe200078e00ff */
[----:B------:R-:W-:Y:S02]  /*1f80*/  SHF.R.U32.HI R20, RZ, R7, R20 ;  /* 0x00000007ff147219 */ /* 0x000fe40000011614 */
[-C--:B--2---:R-:W-:Y:S02]  /*1f90*/  SHF.R.U32.HI R17, RZ, R16.reuse, R17 ;  /* 0x00000010ff117219 */ /* 0x084fe40000011611 */
[----:B------:R-:W-:Y:S02]  /*1fa0*/  SHF.R.U32.HI R16, RZ, R16, R5 ;  /* 0x00000010ff107219 */ /* 0x000fe40000011605 */
[----:B------:R-:W-:Y:S02]  /*1fb0*/  SEL R17, R0, R17, !P0 ;  /* 0x0000001100117207 */ /* 0x000fe40004000000 */
[----:B------:R-:W-:Y:S02]  /*1fc0*/  SHF.R.U32.HI R22, RZ, R7, R22 ;  /* 0x00000007ff167219 */ /* 0x000fe40000011616 */
[----:B---3--:R-:W-:-:S02]  /*1fd0*/  ISETP.NE.AND P1, PT, R18, 0x1, PT ;  /* 0x000000011200780c */ /* 0x008fc40003f25270 */
[----:B------:R-:W-:Y:S02]  /*1fe0*/  SEL R5, R11, R16, !P0 ;  /* 0x000000100b057207 */ /* 0x000fe40004000000 */
[----:B------:R-:W-:Y:S02]  /*1ff0*/  SEL R19, R9, R20, !P1 ;  /* 0x0000001409137207 */ /* 0x000fe40004800000 */
[----:B------:R-:W-:Y:S01]  /*2000*/  SEL R7, R13, R22, !P1 ;  /* 0x000000160d077207 */ /* 0x000fe20004800000 */
[----:B----4-:R-:W-:-:S04]  /*2010*/  IMAD.HI.U32 R20, R17, R2, RZ ;  /* 0x0000000211147227 */ /* 0x010fc800078e00ff */
[----:B------:R-:W-:Y:S01]  /*2020*/  IMAD.HI.U32 R6, R19, R2, RZ ;  /* 0x0000000213067227 */ /* 0x000fe200078e00ff */
[----:B------:R-:W-:-:S04]  /*2030*/  @P3 SHF.R.U32.HI R17, RZ, R3, R20 ;  /* 0x00000003ff113219 */ /* 0x000fc80000011614 */
        /* <DEDUP_REMOVED lines=8> */
[----:B------:R-:W-:-:S04]  /*20c0*/  @!P0 IMAD.HI.U32 R16, R7, R2, RZ ;  /* 0x0000000207108227 */ /* 0x000fc800078e00ff */
[----:B------:R-:W-:Y:S01]  /*20d0*/  IMAD.MOV R2, RZ, RZ, -R6 ;  /* 0x000000ffff027224 */ /* 0x000fe200078e0a06 */
[----:B------:R-:W-:-:S03]  /*20e0*/  @!P0 SHF.R.U32.HI R16, RZ, R3, R16 ;  /* 0x00000003ff108219 */ /* 0x000fc60000011610 */
[----:B------:R-:W-:Y:S01]  /*20f0*/  IMAD R2, R26, R2, R5 ;  /* 0x000000021a027224 */ /* 0x000fe200078e0205 */
[----:B------:R-:W-:Y:S02]  /*2100*/  @!P0 SEL R3, R7, R16, !P3 ;  /* 0x0000001007038207 */ /* 0x000fe40005800000 */
[----:B------:R-:W-:-:S03]  /*2110*/  IADD3 R16, PT, PT, -R5, RZ, RZ ;  /* 0x000000ff05107210 */ /* 0x000fc60007ffe1ff */
[--C-:B------:R-:W-:Y:S02]  /*2120*/  @!P0 IMAD.IADD R6, R6, 0x1, -R3.reuse ;  /* 0x0000000106068824 */ /* 0x100fe400078e0a03 */
[----:B------:R-:W-:Y:S01]  /*2130*/  @!P0 IMAD R3, R2, R19, R3 ;  /* 0x0000001302038224 */ /* 0x000fe200078e0203 */
[----:B------:R-:W-:Y:S01]  /*2140*/  IADD3 R2, PT, PT, -R7, RZ, RZ ;  /* 0x000000ff07027210 */ /* 0x000fe20007ffe1ff */
[----:B------:R-:W-:Y:S02]  /*2150*/  @!P0 IMAD R5, R26, R6, R7 ;  /* 0x000000061a058224 */ /* 0x000fe400078e0207 */
[----:B------:R-:W-:Y:S02]  /*2160*/  IMAD R11, R4, R16, R11 ;  /* 0x00000010040b7224 */ /* 0x000fe400078e020b */
[----:B------:R-:W-:Y:S02]  /*2170*/  @!P0 IMAD.MOV.U32 R7, RZ, RZ, R3 ;  /* 0x000000ffff078224 */ /* 0x000fe400078e0003 */
[----:B------:R-:W-:-:S02]  /*2180*/  IMAD R2, R18, R2, R13 ;  /* 0x0000000212027224 */ /* 0x000fc400078e020d */
[----:B------:R-:W-:Y:S02]  /*2190*/  IMAD R11, R5, R4, R11 ;  /* 0x00000004050b7224 */ /* 0x000fe400078e020b */
[----:B------:R-:W-:Y:S02]  /*21a0*/  IMAD R13, R7, R18, R2 ;  /* 0x00000012070d7224 */ /* 0x000fe400078e0202 */
.L_x_33:
[----:B------:R-:W1:Y:S02]  /*21b0*/  LDCU UR8, c[0x0][0xb30] ;  /* 0x00016600ff0877ac */ /* 0x000e640008000800 */
[----:B-1----:R-:W-:-:S09]  /*21c0*/  UISETP.NE.AND UP0, UPT, UR8, 0x1, UPT ;  /* 0x000000010800788c */ /* 0x002fd2000bf05270 */
[----:B------:R-:W-:Y:S05]  /*21d0*/  BRA.U UP0, `(.L_x_34) ;  /* 0x0000000100407547 */ /* 0x000fea000b800000 */
[----:B------:R-:W1:Y:S08]  /*21e0*/  LDC.64 R4, c[0x0][0xb10] ;  /* 0x0002c400ff047b82 */ /* 0x000e700000000a00 */
[----:B------:R-:W2:Y:S08]  /*21f0*/  LDC.64 R2, c[0x0][0xb18] ;  /* 0x0002c600ff027b82 */ /* 0x000eb00000000a00 */
[----:B------:R-:W3:Y:S08]  /*2200*/  LDC R6, c[0x0][0xb20] ;  /* 0x0002c800ff067b82 */ /* 0x000ef00000000800 */
[----:B------:R-:W4:Y:S01]  /*2210*/  LDC R16, c[0x0][0xb0c] ;  /* 0x0002c300ff107b82 */ /* 0x000f220000000800 */
[----:B-1----:R-:W-:-:S05]  /*2220*/  IMAD.HI.U32 R4, R13, R4, RZ ;  /* 0x000000040d047227 */ /* 0x002fca00078e00ff */
[----:B------:R-:W-:Y:S01]  /*2230*/  SHF.R.U32.HI R4, RZ, R5, R4 ;  /* 0x00000005ff047219 */ /* 0x000fe20000011604 */
[----:B--2---:R-:W-:Y:S01]  /*2240*/  IMAD.HI.U32 R3, R11, R3, RZ ;  /* 0x000000030b037227 */ /* 0x004fe200078e00ff */
[----:B------:R-:W-:-:S04]  /*2250*/  ISETP.NE.AND P0, PT, R2, 0x1, PT ;  /* 0x000000010200780c */ /* 0x000fc80003f05270 */
[----:B---3--:R-:W-:-:S04]  /*2260*/  SHF.R.U32.HI R6, RZ, R6, R3 ;  /* 0x00000006ff067219 */ /* 0x008fc80000011603 */
[----:B------:R-:W-:Y:S02]  /*2270*/  SEL R3, R11, R6, !P0 ;  /* 0x000000060b037207 */ /* 0x000fe40004000000 */
[----:B----4-:R-:W-:-:S04]  /*2280*/  ISETP.NE.AND P1, PT, R16, 0x1, PT ;  /* 0x000000011000780c */ /* 0x010fc80003f25270 */
[----:B------:R-:W-:-:S05]  /*2290*/  SEL R4, R13, R4, !P1 ;  /* 0x000000040d047207 */ /* 0x000fca0004800000 */
[----:B------:R-:W-:Y:S02]  /*22a0*/  IMAD.IADD R5, R3, 0x1, -R4 ;  /* 0x0000000103057824 */ /* 0x000fe400078e0a04 */
[----:B------:R-:W-:Y:S02]  /*22b0*/  IMAD.IADD R3, R4, 0x1, -R3 ;  /* 0x0000000104037824 */ /* 0x000fe400078e0a03 */
[----:B------:R-:W-:Y:S02]  /*22c0*/  IMAD R13, R5, R16, R13 ;  /* 0x00000010050d7224 */ /* 0x000fe400078e020d */
[----:B------:R-:W-:-:S07]  /*22d0*/  IMAD R11, R3, R2, R11 ;  /* 0x00000002030b7224 */ /* 0x000fce00078e020b */
.L_x_34:
[----:B------:R-:W-:Y:S01]  /*22e0*/  VIADD R14, R14, 0x1 ;  /* 0x000000010e0e7836 */ /* 0x000fe20000000000 */
[----:B------:R-:W-:Y:S01]  /*22f0*/  PLOP3.LUT P1, PT, PT, PT, PT, 0x80, 0x8 ;  /* 0x000000000008781c */ /* 0x000fe20003f2f070 */
[----:B------:R-:W-:Y:S02]  /*2300*/  IMAD.IADD R21, R13, 0x1, R68 ;  /* 0x000000010d157824 */ /* 0x000fe400078e0244 */
[----:B------:R-:W-:Y:S01]  /*2310*/  IMAD.IADD R20, R11, 0x1, R66 ;  /* 0x000000010b147824 */ /* 0x000fe200078e0242 */
[----:B------:R-:W-:-:S04]  /*2320*/  ISETP.NE.AND P0, PT, R14, 0x2, PT ;  /* 0x000000020e00780c */ /* 0x000fc80003f05270 */
[----:B------:R-:W-:Y:S02]  /*2330*/  SEL R3, RZ, 0x1, P0 ;  /* 0x00000001ff037807 */ /* 0x000fe40000000000 */
[----:B------:R-:W-:Y:S02]  /*2340*/  SEL R14, R14, RZ, P0 ;  /* 0x000000ff0e0e7207 */ /* 0x000fe40000000000 */
[----:B------:R-:W-:Y:S01]  /*2350*/  LOP3.LUT R12, R12, R3, RZ, 0x3c, !PT ;  /* 0x000000030c0c7212 */ /* 0x000fe200078e3cff */
[----:B------:R-:W-:Y:S06]  /*2360*/  @P2 BRA `(.L_x_35) ;  /* 0xfffffff000982947 */ /* 0x000fec000383ffff */
[----:B------:R-:W-:Y:S01]  /*2370*/  UIADD3 UR4, UPT, UPT, UR4, 0x40, URZ ;  /* 0x0000004004047890 */ /* 0x000fe2000fffe0ff */
[----:B------:R-:W-:-:S03]  /*2380*/  SHF.L.U32 R3, R15, 0x1f, RZ ;  /* 0x0000001f0f037819 */ /* 0x000fc600000006ff */
[----:B------:R-:W-:-:S09]  /*2390*/  ULEA UR5, UR6, UR4, 0x3 ;  /* 0x0000000406057291 */ /* 0x000fd2000f8e18ff */
[----:B------:R-:W1:Y:S02]  /*23a0*/  SYNCS.PHASECHK.TRANS64.TRYWAIT P0, [UR5], R3 ;  /* 0x00000003ff0075a7 */ /* 0x000e640008001105 */
[----:B-1----:R-:W-:Y:S05]  /*23b0*/  @!P0 BRA `(.L_x_36) ;  /* 0x0000006000548947 */ /* 0x002fea0003800000 */
.L_x_140:
[----:B------:R-:W-:-:S04]  /*23c0*/  UIADD3 UR6, UPT, UPT, UR6, 0x1, URZ ;  /* 0x0000000106067890 */ /* 0x000fc8000fffe0ff */
[----:B------:R-:W-:-:S04]  /*23d0*/  UISETP.NE.AND UP0, UPT, UR6, 0x8, UPT ;  /* 0x000000080600788c */ /* 0x000fc8000bf05270 */
[----:B------:R-:W-:Y:S02]  /*23e0*/  USEL UR7, URZ, 0x1, UP0 ;  /* 0x00000001ff077887 */ /* 0x000fe40008000000 */
[----:B------:R-:W-:-:S04]  /*23f0*/  USEL UR6, UR6, URZ, UP0 ;  /* 0x000000ff06067287 */ /* 0x000fc80008000000 */
[----:B------:R-:W-:Y:S01]  /*2400*/  ULEA UR5, UR6, UR4, 0x3 ;  /* 0x0000000406057291 */ /* 0x000fe2000f8e18ff */
[----:B------:R-:W-:-:S04]  /*2410*/  LOP3.LUT R2, R15, UR7, RZ, 0x3c, !PT ;  /* 0x000000070f027c12 */ /* 0x000fc8000f8e3cff */
[----:B-1----:R-:W-:-:S04]  /*2420*/  SHF.L.U32 R3, R2, 0x1f, RZ ;  /* 0x0000001f02037819 */ /* 0x002fc800000006ff */
[----:B------:R-:W1:Y:S02]  /*2430*/  SYNCS.PHASECHK.TRANS64.TRYWAIT P0, [UR5], R3 ;  /* 0x00000003ff0075a7 */ /* 0x000e640008001105 */
[----:B-1----:R-:W-:Y:S05]  /*2440*/  @!P0 BRA `(.L_x_37) ;  /* 0x0000006000488947 */ /* 0x002fea0003800000 */
.L_x_142:
        /* <DEDUP_REMOVED lines=9> */
.L_x_144:
        /* <DEDUP_REMOVED lines=9> */
.L_x_146:
        /* <DEDUP_REMOVED lines=9> */
.L_x_148:
        /* <DEDUP_REMOVED lines=9> */
.L_x_150:
        /* <DEDUP_REMOVED lines=9> */
.L_x_152:
[----:B------:R-:W-:-:S04]  /*2720*/  UIADD3 UR6, UPT, UPT, UR6, 0x1, URZ ;  /* 0x0000000106067890 */ /* 0x000fc8000fffe0ff */
[----:B------:R-:W-:-:S04]  /*2730*/  UISETP.NE.AND UP0, UPT, UR6, 0x8, UPT ;  /* 0x000000080600788c */ /* 0x000fc8000bf05270 */
[----:B------:R-:W-:Y:S02]  /*2740*/  USEL UR5, URZ, 0x1, UP0 ;  /* 0x00000001ff057887 */ /* 0x000fe40008000000 */
[----:B------:R-:W-:-:S04]  /*2750*/  USEL UR6, UR6, URZ, UP0 ;  /* 0x000000ff06067287 */ /* 0x000fc80008000000 */
[----:B------:R-:W-:Y:S01]  /*2760*/  ULEA UR6, UR6, UR4, 0x3 ;  /* 0x0000000406067291 */ /* 0x000fe2000f8e18ff */
[----:B-1----:R-:W-:-:S04]  /*2770*/  LOP3.LUT R3, R2, UR5, RZ, 0x3c, !PT ;  /* 0x0000000502037c12 */ /* 0x002fc8000f8e3cff */
[----:B------:R-:W-:Y:S01]  /*2780*/  SHF.L.U32 R3, R3, 0x1f, RZ ;  /* 0x0000001f03037819 */ /* 0x000fe200000006ff */
[----:B----4-:R-:W-:-:S07]  /*2790*/  IMAD.U32 R0, RZ, RZ, UR6 ;  /* 0x00000006ff007e24 */ /* 0x010fce000f8e00ff */
.L_x_43:
[----:B-1----:R1:W2:Y:S02]  /*27a0*/  SYNCS.PHASECHK.TRANS64.TRYWAIT P0, [R0+URZ], R3 ;  /* 0x00000003000075a7 */ /* 0x0022a400080011ff */
[----:B--2---:R-:W-:Y:S05]  /*27b0*/  @!P0 NANOSLEEP.SYNCS 0x989680 ;  /* 0x009896800000895d */ /* 0x004fea0003900000 */
[----:B------:R-:W2:Y:S02]  /*27c0*/  @!P0 SYNCS.PHASECHK.TRANS64 P0, [R0+URZ], R3 ;  /* 0x00000003000085a7 */ /* 0x000ea400080010ff */
[----:B--2---:R-:W-:Y:S05]  /*27d0*/  @P0 EXIT ;  /* 0x000000000000094d */ /* 0x004fea0003800000 */
[----:B------:R-:W-:Y:S05]  /*27e0*/  BRA `(.L_x_43) ;  /* 0xfffffffc00ec7947 */ /* 0x000fea000383ffff */
.L_x_17:
[----:B------:R-:W-:-:S04]  /*27f0*/  UISETP.NE.AND UP1, UPT, UR37, URZ, UPT ;  /* 0x000000ff2500728c */ /* 0x000fc8000bf25270 */
[----:B------:R-:W-:-:S09]  /*2800*/  UISETP.NE.OR UP1, UPT, UR8, 0x1, UP1 ;  /* 0x000000010800788c */ /* 0x000fd20008f25670 */
[----:B------:R-:W-:Y:S05]  /*2810*/  BRA.U UP1, `(.L_x_44) ;  /* 0x0000000501487547 */ /* 0x000fea000b800000 */
[----:B------:R-:W-:Y:S01]  /*2820*/  ISETP.NE.AND P2, PT, R2, RZ, PT ;  /* 0x000000ff0200720c */ /* 0x000fe20003f45270 */
[----:B------:R-:W-:Y:S01]  /*2830*/  IMAD.MOV.U32 R12, RZ, RZ, 0x1 ;  /* 0x00000001ff0c7424 */ /* 0x000fe200078e00ff */
[----:B------:R-:W-:Y:S02]  /*2840*/  CS2R R10, SRZ ;  /* 0x00000000000a7805 */ /* 0x000fe4000001ff00 */
[----:B------:R-:W-:Y:S01]  /*2850*/  CS2R R8, SRZ ;  /* 0x0000000000087805 */ /* 0x000fe2000001ff00 */
[----:B------:R-:W-:Y:S01]  /*2860*/  UMOV UR4, 0x400 ;  /* 0x0000040000047882 */ /* 0x000fe20000000000 */
[----:B------:R-:W-:Y:S01]  /*2870*/  UMOV UR6, URZ ;  /* 0x000000ff00067c82 */ /* 0x000fe20008000000 */
[----:B------:R-:W-:-:S12]  /*2880*/  ULEA UR37, UR37, UR4, 0x18 ;  /* 0x0000000425257291 */ /* 0x000fd8000f8ec0ff */
.L_x_48:
[----:B------:R-:W-:Y:S02]  /*2890*/  LEA R0, R8, UR37, 0x3 ;  /* 0x0000002508007c11 */ /* 0x000fe4000f8e18ff */
[----:B------:R-:W-:-:S03]  /*28a0*/  SHF.L.U32 R5, R9, 0x1f, RZ ;  /* 0x0000001f09057819 */ /* 0x000fc600000006ff */
[----:B------:R-:W-:Y:S01]  /*28b0*/  VIADD R4, R0, 0x140 ;  /* 0x0000014000047836 */ /* 0x000fe20000000000 */
[----:B------:R-:W1:Y:S02]  /*28c0*/  SYNCS.PHASECHK.TRANS64.TRYWAIT P0, [R0+URZ+0x130], R5 ;  /* 0x00013005000075a7 */ /* 0x000e6400080011ff */
[----:B-1----:R-:W-:Y:S05]  /*28d0*/  @!P0 BRA `(.L_x_45) ;  /* 0x0000005c00b48947 */ /* 0x002fea0003800000 */
.L_x_153:
[----:B------:R-:W-:Y:S01]  /*28e0*/  ULEA UR5, UR6, UR37, 0x3 ;  /* 0x0000002506057291 */ /* 0x000fe2000f8e18ff */
[----:B------:R-:W-:Y:S02]  /*28f0*/  PRMT R4, RZ, 0x654, R4 ;  /* 0x00000654ff047816 */ /* 0x000fe40000000004 */
[----:B-1----:R-:W-:Y:S01]  /*2900*/  SHF.L.U32 R5, R12, 0x1f, RZ ;  /* 0x0000001f0c057819 */ /* 0x002fe200000006ff */
[----:B------:R-:W-:Y:S01]  /*2910*/  UIADD3 UR4, UPT, UPT, UR5, 0xd0, URZ ;  /* 0x000000d005047890 */ /* 0x000fe2000fffe0ff */
[----:B------:R1:W-:Y:S05]  /*2920*/  SYNCS.ARRIVE.TRANS64.RED.A1T0 RZ, [R4+URZ], RZ ;  /* 0x000000ff04ff79a7 */ /* 0x0003ea00081004ff */
[----:B------:R-:W-:Y:S01]  /*2930*/  IMAD.U32 R7, RZ, RZ, UR4 ;  /* 0x00000004ff077e24 */ /* 0x000fe2000f8e00ff */
[----:B------:R-:W2:Y:S04]  /*2940*/  SYNCS.PHASECHK.TRANS64.TRYWAIT P0, [UR5+0xe0], R5 ;  /* 0x0000e005ff0075a7 */ /* 0x000ea80008001105 */
[----:B------:R-:W-:Y:S01]  /*2950*/  PRMT R6, R2, 0x654, R7 ;  /* 0x0000065402067816 */ /* 0x000fe20000000007 */
[----:B-1----:R-:W-:Y:S01]  /*2960*/  @!P2 IMAD.MOV.U32 R4, RZ, RZ, 0x10 ;  /* 0x00000010ff04a424 */ /* 0x002fe200078e00ff */
[----:B--2---:R-:W-:Y:S06]  /*2970*/  @!P0 BRA `(.L_x_46) ;  /* 0x0000005c00a08947 */ /* 0x004fec0003800000 */
.L_x_155:
[----:B------:R-:W-:Y:S01]  /*2980*/  ULEA UR4, UR6, UR37, 0x4 ;  /* 0x0000002506047291 */ /* 0x000fe2000f8e20ff */
[----:B------:R-:W-:Y:S01]  /*2990*/  SEL R3, R6, R3, !P2 ;  /* 0x0000000306037207 */ /* 0x000fe20005000000 */
[----:B------:R-:W-:Y:S01]  /*29a0*/  UIADD3 UR5, UPT, UPT, UR5, 0xd0, URZ ;  /* 0x000000d005057890 */ /* 0x000fe2000fffe0ff */
[----:B-1----:R-:W-:Y:S01]  /*29b0*/  LEA R0, R11, UR37, 0x3 ;  /* 0x000000250b007c11 */ /* 0x002fe2000f8e18ff */
[----:B------:R-:W-:Y:S01]  /*29c0*/  UIADD3 UR4, UPT, UPT, UR4, 0x160, URZ ;  /* 0x0000016004047890 */ /* 0x000fe2000fffe0ff */
[----:B------:R-:W-:Y:S01]  /*29d0*/  SHF.L.U32 R5, R10, 0x1f, RZ ;  /* 0x0000001f0a057819 */ /* 0x000fe200000006ff */
[----:B------:R1:W-:Y:S01]  /*29e0*/  @!P2 SYNCS.ARRIVE.TRANS64.RED RZ, [R3+URZ], R4 ;  /* 0x0000000403ffa9a7 */ /* 0x0003e200080004ff */
[----:B------:R-:W-:Y:S01]  /*29f0*/  UIADD3 UR6, UPT, UPT, UR6, 0x1, URZ ;  /* 0x0000000106067890 */ /* 0x000fe2000fffe0ff */
[----:B------:R-:W-:-:S03]  /*2a00*/  VIADD R8, R8, 0x1 ;  /* 0x0000000108087836 */ /* 0x000fc60000000000 */
[----:B------:R-:W-:Y:S02]  /*2a10*/  UISETP.NE.AND UP0, UPT, UR6, 0x2, UPT ;  /* 0x000000020600788c */ /* 0x000fe4000bf05270 */
[----:B------:R-:W-:Y:S06]  /*2a20*/  UGETNEXTWORKID.BROADCAST [UR4], [UR5] ;  /* 0x00000000040073ca */ /* 0x000fec0008000100 */
[----:B------:R-:W-:Y:S01]  /*2a30*/  USEL UR4, URZ, 0x1, UP0 ;  /* 0x00000001ff047887 */ /* 0x000fe20008000000 */
[----:B------:R-:W-:Y:S01]  /*2a40*/  ISETP.NE.AND P0, PT, R8, 0x2, PT ;  /* 0x000000020800780c */ /* 0x000fe20003f05270 */
[----:B------:R-:W-:Y:S01]  /*2a50*/  USEL UR6, UR6, URZ, UP0 ;  /* 0x000000ff06067287 */ /* 0x000fe20008000000 */
[----:B------:R-:W2:Y:S03]  /*2a60*/  SYNCS.PHASECHK.TRANS64.TRYWAIT P1, [R0+URZ+0xd0], R5 ;  /* 0x0000d005000075a7 */ /* 0x000ea600080211ff */
[----:B------:R-:W-:Y:S01]  /*2a70*/  LOP3.LUT R12, R12, UR4, RZ, 0x3c, !PT ;  /* 0x000000040c0c7c12 */ /* 0x000fe2000f8e3cff */
[----:B-12---:R-:W-:Y:S07]  /*2a80*/  @!P1 BRA `(.L_x_47) ;  /* 0x0000005c00749947 */ /* 0x006fee0003800000 */
.L_x_156:
[C---:B------:R-:W-:Y:S01]  /*2a90*/  LEA R4, R11.reuse, UR37, 0x4 ;  /* 0x000000250b047c11 */ /* 0x040fe2000f8e20ff */
[----:B-1----:R-:W-:Y:S01]  /*2aa0*/  VIADD R0, R0, 0xe0 ;  /* 0x000000e000007836 */ /* 0x002fe20000000000 */
[----:B------:R-:W-:Y:S01]  /*2ab0*/  SEL R8, R8, RZ, P0 ;  /* 0x000000ff08087207 */ /* 0x000fe20000000000 */
[----:B------:R-:W-:-:S03]  /*2ac0*/  VIADD R11, R11, 0x1 ;  /* 0x000000010b0b7836 */ /* 0x000fc60000000000 */
[----:B------:R-:W1:Y:S01]  /*2ad0*/  LDS.128 R4, [R4+0x160] ;  /* 0x0001600004047984 */ /* 0x000e620000000c00 */
[----:B------:R-:W-:Y:S02]  /*2ae0*/  PRMT R0, RZ, 0x654, R0 ;  /* 0x00000654ff007816 */ /* 0x000fe40000000000 */
[C---:B------:R-:W-:Y:S01]  /*2af0*/  ISETP.NE.AND P1, PT, R11.reuse, 0x2, PT ;  /* 0x000000020b00780c */ /* 0x040fe20003f25270 */
[----:B------:R-:W-:Y:S01]  /*2b00*/  @!PT LDS RZ, [RZ] ;  /* 0x00000000fffff984 */ /* 0x000fe20000000800 */
[----:B------:R-:W-:Y:S01]  /*2b10*/  @!PT LDS RZ, [RZ] ;  /* 0x00000000fffff984 */ /* 0x000fe20000000800 */
[----:B------:R-:W-:Y:S01]  /*2b20*/  @!PT LDS RZ, [RZ] ;  /* 0x00000000fffff984 */ /* 0x000fe20000000800 */
[----:B------:R-:W-:Y:S01]  /*2b30*/  @!PT LDS RZ, [RZ] ;  /* 0x00000000fffff984 */ /* 0x000fe20000000800 */
[----:B------:R2:W-:Y:S06]  /*2b40*/  MEMBAR.ALL.CTA ;  /* 0x0000000000007992 */ /* 0x0005ec0000008000 */
[----:B--2---:R-:W2:Y:S01]  /*2b50*/  FENCE.VIEW.ASYNC.S ;  /* 0x00000000000073c6 */ /* 0x004ea20000000000 */
[----:B------:R-:W-:Y:S01]  /*2b60*/  SEL R11, R11, RZ, P1 ;  /* 0x000000ff0b0b7207 */ /* 0x000fe20000800000 */
[----:B--2---:R2:W-:Y:S01]  /*2b70*/  SYNCS.ARRIVE.TRANS64.RED.A1T0 RZ, [R0+URZ], RZ ;  /* 0x000000ff00ff79a7 */ /* 0x0045e200081004ff */
[----:B-1----:R-:W-:-:S02]  /*2b80*/  LOP3.LUT P3, RZ, R6, 0x1, RZ, 0xc0, !PT ;  /* 0x0000000106ff7812 */ /* 0x002fc4000786c0ff */
[----:B------:R-:W-:-:S04]  /*2b90*/  SEL R5, RZ, 0x1, P1 ;  /* 0x00000001ff057807 */ /* 0x000fc80000800000 */
[----:B------:R-:W-:Y:S02]  /*2ba0*/  LOP3.LUT R10, R10, R5, RZ, 0x3c, !PT ;  /* 0x000000050a0a7212 */ /* 0x000fe400078e3cff */
[----:B--2---:R-:W-:-:S04]  /*2bb0*/  SEL R0, RZ, 0x1, P0 ;  /* 0x00000001ff007807 */ /* 0x004fc80000000000 */
[----:B------:R-:W-:Y:S01]  /*2bc0*/  LOP3.LUT R9, R9, R0, RZ, 0x3c, !PT ;  /* 0x0000000009097212 */ /* 0x000fe200078e3cff */
[----:B------:R-:W-:Y:S06]  /*2bd0*/  @P3 BRA `(.L_x_48) ;  /* 0xfffffffc002c3947 */ /* 0x000fec000383ffff */
[----:B------:R-:W-:Y:S01]  /*2be0*/  ULEA UR5, UR6, UR37, 0x3 ;  /* 0x0000002506057291 */ /* 0x000fe2000f8e18ff */
[----:B------:R-:W-:-:S08]  /*2bf0*/  SHF.L.U32 R3, R12, 0x1f, RZ ;  /* 0x0000001f0c037819 */ /* 0x000fd000000006ff */
[----:B------:R-:W1:Y:S02]  /*2c00*/  SYNCS.PHASECHK.TRANS64 P0, [UR5+0xe0], R3 ;  /* 0x0000e003ff0075a7 */ /* 0x000e640008001005 */
[----:B-1----:R-:W-:Y:S05]  /*2c10*/  @P0 BRA `(.L_x_49) ;  /* 0x0000000000080947 */ /* 0x002fea0003800000 */
[----:B------:R-:W1:Y:S02]  /*2c20*/  SYNCS.PHASECHK.TRANS64.TRYWAIT P0, [UR5+0xe0], R3 ;  /* 0x0000e003ff0075a7 */ /* 0x000e640008001105 */
[----:B-1----:R-:W-:Y:S05]  /*2c30*/  @!P0 BRA `(.L_x_50) ;  /* 0x0000005c001c8947 */ /* 0x002fea0003800000 */
.L_x_49:
[----:B------:R-:W-:-:S04]  /*2c40*/  UIADD3 UR4, UPT, UPT, UR6, 0x1, URZ ;  /* 0x0000000106047890 */ /* 0x000fc8000fffe0ff */
[----:B------:R-:W-:-:S04]  /*2c50*/  UISETP.NE.AND UP0, UPT, UR4, 0x2, UPT ;  /* 0x000000020400788c */ /* 0x000fc8000bf05270 */
[----:B------:R-:W-:Y:S02]  /*2c60*/  USEL UR7, URZ, 0x1, UP0 ;  /* 0x00000001ff077887 */ /* 0x000fe40008000000 */
[----:B------:R-:W-:-:S04]  /*2c70*/  USEL UR4, UR4, URZ, UP0 ;  /* 0x000000ff04047287 */ /* 0x000fc80008000000 */
[----:B------:R-:W-:Y:S01]  /*2c80*/  ULEA UR4, UR4, UR37, 0x3 ;  /* 0x0000002504047291 */ /* 0x000fe2000f8e18ff */
[----:B-1----:R-:W-:-:S04]  /*2c90*/  LOP3.LUT R3, R12, UR7, RZ, 0x3c, !PT ;  /* 0x000000070c037c12 */ /* 0x002fc8000f8e3cff */
[----:B------:R-:W-:-:S04]  /*2ca0*/  SHF.L.U32 R0, R3, 0x1f, RZ ;  /* 0x0000001f03007819 */ /* 0x000fc800000006ff */
[----:B------:R-:W1:Y:S02]  /*2cb0*/  SYNCS.PHASECHK.TRANS64 P0, [UR4+0xe0], R0 ;  /* 0x0000e000ff0075a7 */ /* 0x000e640008001004 */
[----:B-1----:R-:W-:Y:S05]  /*2cc0*/  @P0 EXIT ;  /* 0x000000000000094d */ /* 0x002fea0003800000 */
[----:B------:R-:W-:Y:S02]  /*2cd0*/  SHF.L.U32 R3, R3, 0x1f, RZ ;  /* 0x0000001f03037819 */ /* 0x000fe400000006ff */
[----:B------:R-:W-:-:S07]  /*2ce0*/  MOV R0, UR4 ;  /* 0x0000000400007c02 */ /* 0x000fce0008000f00 */
.L_x_51:
[----:B-1----:R1:W2:Y:S02]  /*2cf0*/  SYNCS.PHASECHK.TRANS64.TRYWAIT P0, [R0+URZ+0xe0], R3 ;  /* 0x0000e003000075a7 */ /* 0x0022a400080011ff */
[----:B--2---:R-:W-:Y:S05]  /*2d00*/  @!P0 NANOSLEEP.SYNCS 0x989680 ;  /* 0x009896800000895d */ /* 0x004fea0003900000 */
[----:B------:R-:W2:Y:S02]  /*2d10*/  @!P0 SYNCS.PHASECHK.TRANS64 P0, [R0+URZ+0xe0], R3 ;  /* 0x0000e003000085a7 */ /* 0x000ea400080010ff */
[----:B--2---:R-:W-:Y:S05]  /*2d20*/  @P0 EXIT ;  /* 0x000000000000094d */ /* 0x004fea0003800000 */
[----:B------:R-:W-:Y:S05]  /*2d30*/  BRA `(.L_x_51) ;  /* 0xfffffffc00ec7947 */ /* 0x000fea000383ffff */
.L_x_44:
[----:B------:R-:W-:-:S09]  /*2d40*/  UISETP.NE.AND UP1, UPT, UR8, URZ, UPT ;  /* 0x000000ff0800728c */ /* 0x000fd2000bf25270 */
[----:B------:R-:W-:Y:S05]  /*2d50*/  BRA.U UP1, `(.L_x_52) ;  /* 0x0000000d01b47547 */ /* 0x000fea000b800000 */
[----:B------:R-:W-:Y:S01]  /*2d60*/  UMOV UR4, 0x40 ;  /* 0x0000004000047882 */ /* 0x000fe20000000000 */
[----:B------:R-:W-:Y:S01]  /*2d70*/  NOP ;  /* 0x0000000000007918 */ /* 0x000fe20000000000 */
[----:B------:R-:W-:Y:S01]  /*2d80*/  ULEA UR4, UR37, UR4, 0x18 ;  /* 0x0000000425047291 */ /* 0x000fe2000f8ec0ff */
[----:B------:R-:W-:Y:S02]  /*2d90*/  UMOV UR5, 0x400 ;  /* 0x0000040000057882 */ /* 0x000fe40000000000 */
[----:B------:R-:W-:-:S06]  /*2da0*/  ULEA UR37, UR37, UR5, 0x18 ;  /* 0x0000000525257291 */ /* 0x000fcc000f8ec0ff */
[----:B------:R-:W1:Y:S02]  /*2db0*/  LDS.U8 R0, [UR4+0x1c] ;  /* 0x00001c04ff007984 */ /* 0x000e640008000000 */
[----:B-1----:R-:W-:-:S13]  /*2dc0*/  ISETP.NE.AND P0, PT, R0, RZ, PT ;  /* 0x000000ff0000720c */ /* 0x002fda0003f05270 */
[----:B------:R-:W-:Y:S05]  /*2dd0*/  @P0 BRA `(.L_x_53) ;  /* 0x0000000000580947 */ /* 0x000fea0003800000 */
[----:B------:R-:W-:-:S13]  /*2de0*/  ELECT P0, URZ, PT ;  /* 0x0000000000ff782f */ /* 0x000fda0003800000 */
[----:B------:R-:W-:Y:S05]  /*2df0*/  @!P0 BRA `(.L_x_54) ;  /* 0x0000000000608947 */ /* 0x000fea0003800000 */
[----:B------:R-:W-:Y:S01]  /*2e00*/  UMOV UR5, 0x10 ;  /* 0x0000001000057882 */ /* 0x000fe20000000000 */
[----:B------:R-:W-:Y:S01]  /*2e10*/  HFMA2 R0, -RZ, RZ, 0, 5.9604644775390625e-08 ;  /* 0x00000001ff007431 */ /* 0x000fe200000001ff */
[----:B------:R-:W-:-:S03]  /*2e20*/  MOV R2, 0xffff ;  /* 0x0000ffff00027802 */ /* 0x000fc60000000f00 */
[----:B------:R-:W-:Y:S04]  /*2e30*/  DEPBAR.LE SB1, 0x36 ;  /* 0x00009d800000791a */ /* 0x000fe80000000000 */
[----:B------:R-:W1:Y:S02]  /*2e40*/  UTCATOMSWS.FIND_AND_SET.ALIGN UP0, UR5, UR5 ;  /* 0x00000005000575e3 */ /* 0x000e640008000800 */
[----:B-1----:R-:W-:Y:S01]  /*2e50*/  MOV R3, UR5 ;  /* 0x0000000500037c02 */ /* 0x002fe20008000f00 */
[----:B------:R-:W-:Y:S06]  /*2e60*/  BRA.U UP0, `(.L_x_55) ;  /* 0x0000000100187547 */ /* 0x000fec000b800000 */
.L_x_56:
[----:B------:R-:W-:Y:S05]  /*2e70*/  NANOSLEEP 0x64 ;  /* 0x000000640000795d */ /* 0x000fea0003800000 */
[----:B------:R-:W-:-:S05]  /*2e80*/  UMOV UR5, 0x10 ;  /* 0x0000001000057882 */ /* 0x000fca0000000000 */
[----:B------:R-:W-:Y:S04]  /*2e90*/  DEPBAR.LE SB1, 0x36 ;  /* 0x00009d800000791a */ /* 0x000fe80000000000 */
[----:B------:R-:W1:Y:S02]  /*2ea0*/  UTCATOMSWS.FIND_AND_SET.ALIGN UP0, UR5, UR5 ;  /* 0x00000005000575e3 */ /* 0x000e640008000800 */
[----:B-1----:R-:W-:Y:S01]  /*2eb0*/  MOV R3, UR5 ;  /* 0x0000000500037c02 */ /* 0x002fe20008000f00 */
[----:B------:R-:W-:Y:S05]  /*2ec0*/  BRA.U !UP0, `(.L_x_56) ;  /* 0xfffffffd08e87547 */ /* 0x000fea000b83ffff */
.L_x_55:
[-C--:B------:R-:W-:Y:S02]  /*2ed0*/  SHF.L.U32 R2, R2, R3.reuse, RZ ;  /* 0x0000000302027219 */ /* 0x080fe400000006ff */
[----:B------:R-:W-:Y:S01]  /*2ee0*/  SHF.L.U32 R0, R0, R3, RZ ;  /* 0x0000000300007219 */ /* 0x000fe200000006ff */
[----:B------:R-:W-:Y:S02]  /*2ef0*/  IMAD.SHL.U32 R3, R3, 0x20, RZ ;  /* 0x0000002003037824 */ /* 0x000fe400078e00ff */
[----:B------:R1:W-:Y:S04]  /*2f00*/  ATOMS.OR RZ, [UR4+0x14], R2 ;  /* 0x00001402ffff798c */ /* 0x0003e8000b000004 */
[----:B------:R1:W-:Y:S04]  /*2f10*/  ATOMS.OR RZ, [UR4+0x18], R0 ;  /* 0x00001800ffff798c */ /* 0x0003e8000b000004 */
[----:B------:R1:W-:Y:S01]  /*2f20*/  STS [UR37+0x180], R3 ;  /* 0x00018003ff007988 */ /* 0x0003e20008000825 */
[----:B------:R-:W-:Y:S05]  /*2f30*/  BRA `(.L_x_54) ;  /* 0x0000000000107947 */ /* 0x000fea0003800000 */
.L_x_53:
[----:B------:R-:W-:Y:S02]  /*2f40*/  MOV R0, 0xffffffff ;  /* 0xffffffff00007802 */ /* 0x000fe40000000f00 */
[----:B------:R-:W-:-:S03]  /*2f50*/  MOV R2, 0x2f80 ;  /* 0x00002f8000027802 */ /* 0x000fc60000000f00 */
[----:B------:R1:W-:Y:S04]  /*2f60*/  STS [UR37+0x180], R0 ;  /* 0x00018000ff007988 */ /* 0x0003e80008000825 */
[----:B-1-3-5:R-:W-:Y:S05]  /*2f70*/  CALL.REL.NOINC `($__internal_1_$__cuda_sm10x_tcgen05_guardrail_trap_phase_invalid_during_alloc) ;  /* 0x0000006000647944 */ /* 0x02afea0003c00000 */
.L_x_54:
[----:B------:R-:W-:Y:S05]  /*2f80*/  WARPSYNC.ALL ;  /* 0x0000000000007948 */ /* 0x000fea0003800000 */
[----:B------:R-:W2:Y:S01]  /*2f90*/  S2UR UR5, SR_CgaCtaId ;  /* 0x00000000000579c3 */ /* 0x000ea20000008800 */
[----:B------:R-:W-:Y:S01]  /*2fa0*/  UMOV UR4, 0x400 ;  /* 0x0000040000047882 */ /* 0x000fe20000000000 */
[----:B------:R-:W-:-:S06]  /*2fb0*/  NOP ;  /* 0x0000000000007918 */ /* 0x000fcc0000000000 */
[----:B------:R-:W-:Y:S06]  /*2fc0*/  BAR.ARV 0x6, 0xa0 ;  /* 0x0182800000007b1d */ /* 0x000fec0000002000 */
[----:B------:R-:W4:Y:S01]  /*2fd0*/  LDCU UR7, c[0x0][0x38c] ;  /* 0x00007180ff0777ac */ /* 0x000f220008000800 */
[----:B------:R-:W-:Y:S01]  /*2fe0*/  IMAD.MOV.U32 R11, RZ, RZ, 0x1 ;  /* 0x00000001ff0b7424 */ /* 0x000fe200078e00ff */
[----:B------:R-:W-:Y:S01]  /*2ff0*/  CS2R R8, SRZ ;  /* 0x0000000000087805 */ /* 0x000fe2000001ff00 */
[----:B------:R-:W-:Y:S01]  /*3000*/  IMAD.MOV.U32 R10, RZ, RZ, RZ ;  /* 0x000000ffff0a7224 */ /* 0x000fe200078e00ff */
[----:B------:R-:W3:Y:S01]  /*3010*/  LDCU UR6, c[0x0][0x38c] ;  /* 0x00007180ff0677ac */ /* 0x000ee20008000800 */
[----:B------:R-:W-:Y:S01]  /*3020*/  UMOV UR15, URZ ;  /* 0x000000ff000f7c82 */ /* 0x000fe20008000000 */
[----:B------:R-:W-:Y:S01]  /*3030*/  UMOV UR14, URZ ;  /* 0x000000ff000e7c82 */ /* 0x000fe20008000000 */
[----:B--2---:R-:W-:Y:S01]  /*3040*/  ULEA UR5, UR5, UR4, 0x18 ;  /* 0x0000000405057291 */ /* 0x004fe2000f8ec0ff */
[----:B------:R-:W-:Y:S01]  /*3050*/  UMOV UR24, 0x0 ;  /* 0x0000000000187882 */ /* 0x000fe20000000000 */
[----:B------:R-:W-:-:S02]  /*3060*/  UMOV UR25, 0x8100910 ;  /* 0x0810091000197882 */ /* 0x000fc40000000000 */
[----:B------:R-:W-:Y:S02]  /*3070*/  UIADD3 UR10, UPT, UPT, UR5, 0x8400, URZ ;  /* 0x00008400050a7890 */ /* 0x000fe4000fffe0ff */
[----:B------:R-:W-:Y:S02]  /*3080*/  UIADD3 UR11, UPT, UPT, UR5, 0x28400, URZ ;  /* 0x00028400050b7890 */ /* 0x000fe4000fffe0ff */
[----:B----4-:R-:W-:Y:S01]  /*3090*/  UIADD3 UR7, UPT, UPT, UR7, 0x1f, URZ ;  /* 0x0000001f07077890 */ /* 0x010fe2000fffe0ff */
[----:B-1----:R-:W1:Y:S01]  /*30a0*/  LDS R0, [UR5+0x180] ;  /* 0x00018005ff007984 */ /* 0x002e620008000800 */
[----:B------:R-:W-:Y:S02]  /*30b0*/  USHF.R.U32.HI UR10, URZ, 0x4, UR10 ;  /* 0x00000004ff0a7899 */ /* 0x000fe4000801160a */
[----:B------:R-:W-:Y:S02]  /*30c0*/  USHF.R.S32.HI UR4, URZ, 0x1f, UR7 ;  /* 0x0000001fff047899 */ /* 0x000fe40008011407 */
[----:B------:R-:W-:-:S02]  /*30d0*/  USHF.R.U32.HI UR11, URZ, 0x4, UR11 ;  /* 0x00000004ff0b7899 */ /* 0x000fc4000801160b */
[----:B------:R-:W-:Y:S02]  /*30e0*/  ULEA.HI UR4, UR4, UR7, URZ, 0x5 ;  /* 0x0000000704047291 */ /* 0x000fe4000f8f28ff */
[----:B------:R-:W-:Y:S02]  /*30f0*/  ULOP3.LUT UR10, UR10, 0x3fff, URZ, 0xc0, !UPT ;  /* 0x00003fff0a0a7892 */ /* 0x000fe4000f8ec0ff */
[----:B------:R-:W-:Y:S02]  /*3100*/  USHF.R.S32.HI UR4, URZ, 0x5, UR4 ;  /* 0x00000005ff047899 */ /* 0x000fe40008011404 */
[----:B------:R-:W-:Y:S02]  /*3110*/  ULOP3.LUT UR11, UR11, 0x3fff, URZ, 0xc0, !UPT ;  /* 0x00003fff0b0b7892 */ /* 0x000fe4000f8ec0ff */
[----:B------:R-:W-:Y:S01]  /*3120*/  UISETP.LT.AND UP0, UPT, UR4, 0x1, UPT ;  /* 0x000000010400788c */ /* 0x000fe2000bf01270 */
[----:B------:R-:W-:Y:S01]  /*3130*/  UMOV UR22, 0x0 ;  /* 0x0000000000167882 */ /* 0x000fe20000000000 */
[----:B------:R-:W-:-:S02]  /*3140*/  UMOV UR23, 0x8100910 ;  /* 0x0810091000177882 */ /* 0x000fc40000000000 */
[----:B------:R-:W-:Y:S02]  /*3150*/  USEL UR9, UR4, 0x1, !UP0 ;  /* 0x0000000104097887 */ /* 0x000fe4000c000000 */
[----:B------:R-:W-:Y:S02]  /*3160*/  ULOP3.LUT UR10, UR10, 0x10000, URZ, 0xfc, !UPT ;  /* 0x000100000a0a7892 */ /* 0x000fe4000f8efcff */
[----:B------:R-:W-:Y:S02]  /*3170*/  ULOP3.LUT UR11, UR11, 0x10000, URZ, 0xfc, !UPT ;  /* 0x000100000b0b7892 */ /* 0x000fe4000f8efcff */
[----:B------:R-:W-:Y:S02]  /*3180*/  UIADD3 UR9, UPT, UPT, -UR9, URZ, URZ ;  /* 0x000000ff09097290 */ /* 0x000fe4000fffe1ff */
[----:B---3--:R-:W-:Y:S01]  /*3190*/  UISETP.GE.AND UP3, UPT, UR6, 0x1, UPT ;  /* 0x000000010600788c */ /* 0x008fe2000bf66270 */
[----:B------:R-:W-:Y:S01]  /*31a0*/  UMOV UR20, 0x0 ;  /* 0x0000000000147882 */ /* 0x000fe20000000000 */
[----:B------:R-:W-:Y:S01]  /*31b0*/  UMOV UR21, 0x8100910 ;  /* 0x0810091000157882 */ /* 0x000fe20000000000 */
[----:B------:R-:W-:Y:S01]  /*31c0*/  UMOV UR18, 0x0 ;  /* 0x0000000000127882 */ /* 0x000fe20000000000 */
[----:B------:R-:W-:Y:S01]  /*31d0*/  UMOV UR19, 0x8100910 ;  /* 0x0810091000137882 */ /* 0x000fe20000000000 */
[----:B-1----:R-:W-:-:S15]  /*31e0*/  R2UR UR16, R0 ;  /* 0x00000000001072ca */ /* 0x002fde00000e0000 */
.L_x_63:
[----:B------:R-:W-:Y:S02]  /*31f0*/  LEA R0, R10, UR5, 0x3 ;  /* 0x000000050a007c11 */ /* 0x000fe4000f8e18ff */
[----:B------:R-:W-:Y:S02]  /*3200*/  SHF.L.U32 R5, R9, 0x1f, RZ ;  /* 0x0000001f09057819 */ /* 0x000fe400000006ff */
[----:B------:R-:W-:Y:S01]  /*3210*/  PLOP3.LUT P0, PT, PT, PT, UP3, 0x80, 0x8 ;  /* 0x000000000008781c */ /* 0x000fe20003f0f038 */
[----:B------:R-:W-:Y:S01]  /*3220*/  VIADD R3, R0, 0xe0 ;  /* 0x000000e000037836 */ /* 0x000fe20000000000 */
[----:B-1----:R-:W1:Y:S02]  /*3230*/  SYNCS.PHASECHK.TRANS64.TRYWAIT P1, [R0+URZ+0xd0], R5 ;  /* 0x0000d005000075a7 */ /* 0x002e6400080211ff */
[----:B-1-3--:R-:W-:Y:S09]  /*3240*/  @!P1 BRA `(.L_x_57) ;  /* 0x0000005400b09947 */ /* 0x00aff20003800000 */
.L_x_158:
[----:B------:R-:W-:Y:S01]  /*3250*/  LEA R4, R10, UR5, 0x4 ;  /* 0x000000050a047c11 */ /* 0x000fe2000f8e20ff */
[----:B------:R-:W-:Y:S01]  /*3260*/  @UP3 ULEA UR6, UR14, UR5, 0x3 ;  /* 0x000000050e063291 */ /* 0x000fe2000f8e18ff */
[----:B------:R-:W-:Y:S01]  /*3270*/  PLOP3.LUT P2, PT, PT, PT, PT, 0x80, 0x8 ;  /* 0x000000000008781c */ /* 0x000fe20003f4f070 */
[----:B------:R-:W-:Y:S01]  /*3280*/  ULEA UR7, UR15, UR5, 0x3 ;  /* 0x000000050f077291 */ /* 0x000fe2000f8e18ff */
[----:B------:R-:W-:Y:S01]  /*3290*/  PRMT R3, RZ, 0x654, R3 ;  /* 0x00000654ff037816 */ /* 0x000fe20000000003 */
[----:B------:R-:W-:Y:S01]  /*32a0*/  ULEA UR8, UR15, UR16, 0x6 ;  /* 0x000000100f087291 */ /* 0x000fe2000f8e30ff */
[----:B-1----:R-:W1:Y:S01]  /*32b0*/  LDS.128 R4, [R4+0x160] ;  /* 0x0001600004047984 */ /* 0x002e620000000c00 */
[----:B------:R-:W-:Y:S02]  /*32c0*/  @P0 SHF.L.U32 R2, R8, 0x1f, RZ ;  /* 0x0000001f08020819 */ /* 0x000fe400000006ff */
[----:B------:R-:W-:Y:S01]  /*32d0*/  SHF.L.U32 R0, R11, 0x1f, RZ ;  /* 0x0000001f0b007819 */ /* 0x000fe200000006ff */
[----:B------:R-:W-:Y:S01]  /*32e0*/  @!PT LDS RZ, [RZ] ;  /* 0x00000000fffff984 */ /* 0x000fe20000000800 */
[----:B------:R-:W-:Y:S01]  /*32f0*/  @!PT LDS RZ, [RZ] ;  /* 0x00000000fffff984 */ /* 0x000fe20000000800 */
[----:B------:R-:W-:Y:S01]  /*3300*/  @!PT LDS RZ, [RZ] ;  /* 0x00000000fffff984 */ /* 0x000fe20000000800 */
[----:B------:R-:W-:Y:S01]  /*3310*/  @!PT LDS RZ, [RZ] ;  /* 0x00000000fffff984 */ /* 0x000fe20000000800 */
[----:B------:R2:W-:Y:S06]  /*3320*/  MEMBAR.ALL.CTA ;  /* 0x0000000000007992 */ /* 0x0005ec0000008000 */
[----:B--2---:R-:W2:Y:S02]  /*3330*/  FENCE.VIEW.ASYNC.S ;  /* 0x00000000000073c6 */ /* 0x004ea40000000000 */
[----:B--2---:R2:W-:Y:S01]  /*3340*/  SYNCS.ARRIVE.TRANS64.RED.A1T0 RZ, [R3+URZ], RZ ;  /* 0x000000ff03ff79a7 */ /* 0x0045e200081004ff */
[----:B------:R2:W3:Y:S01]  /*3350*/  @P0 SYNCS.PHASECHK.TRANS64.TRYWAIT P2, [UR6], R2 ;  /* 0x00000002ff0005a7 */ /* 0x0004e20008041106 */
[----:B-1----:R-:W-:Y:S01]  /*3360*/  LOP3.LUT P1, RZ, R6, 0x1, RZ, 0xc0, !PT ;  /* 0x0000000106ff7812 */ /* 0x002fe2000782c0ff */
[----:B------:R-:W1:Y:S02]  /*3370*/  SYNCS.PHASECHK.TRANS64.TRYWAIT P0, [UR7+0x110], R0 ;  /* 0x00011000ff0075a7 */ /* 0x000e640008001107 */
[----:B-123--:R-:W-:Y:S10]  /*3380*/  @!P0 BRA `(.L_x_58) ;  /* 0x0000005400748947 */ /* 0x00eff40003800000 */
.L_x_160:
[----:B------:R-:W-:Y:S01]  /*3390*/  IADD3 R10, PT, PT, R10, 0x1, RZ ;  /* 0x000000010a0a7810 */ /* 0x000fe20007ffe0ff */
[----:B------:R-:W-:Y:S06]  /*33a0*/  BRA.U !UP3, `(.L_x_59) ;  /* 0x000000010bc07547 */ /* 0x000fec000b800000 */
[----:B------:R-:W-:Y:S01]  /*33b0*/  UPLOP3.LUT UP4, UPT, UPT, UPT, UPT, 0x40, 0x4 ;  /* 0x000000000004789c */ /* 0x000fe20003f8e870 */
[----:B------:R-:W-:Y:S01]  /*33c0*/  UMOV UR13, UR9 ;  /* 0x00000009000d7c82 */ /* 0x000fe20008000000 */
[----:B------:R-:W-:Y:S01]  /*33d0*/  UMOV UR12, UR4 ;  /* 0x00000004000c7c82 */ /* 0x000fe20008000000 */
[----:B------:R-:W-:-:S08]  /*33e0*/  UMOV UR17, UR14 ;  /* 0x0000000e00117c82 */ /* 0x000fd00008000000 */
.L_x_62:
[----:B------:R-:W-:Y:S02]  /*33f0*/  UIADD3 UR13, UPT, UPT, UR13, 0x1, URZ ;  /* 0x000000010d0d7890 */ /* 0x000fe4000fffe0ff */
[----:B--2---:R-:W-:Y:S02]  /*3400*/  ULEA UR6, UR17, UR5, 0x3 ;  /* 0x0000000511067291 */ /* 0x004fe4000f8e18ff */
[----:B------:R-:W-:Y:S01]  /*3410*/  UISETP.NE.AND UP0, UPT, UR13, URZ, UPT ;  /* 0x000000ff0d00728c */ /* 0x000fe2000bf05270 */
[----:B---3--:R-:W-:Y:S10]  /*3420*/  @P2 BRA `(.L_x_60) ;  /* 0x00000000000c2947 */ /* 0x008ff40003800000 */
[----:B-1----:R-:W-:Y:S04]  /*3430*/  SHF.L.U32 R3, R8, 0x1f, RZ ;  /* 0x0000001f08037819 */ /* 0x002fe800000006ff */
[----:B------:R-:W1:Y:S02]  /*3440*/  SYNCS.PHASECHK.TRANS64.TRYWAIT P0, [UR6], R3 ;  /* 0x00000003ff0075a7 */ /* 0x000e640008001106 */
[----:B-1----:R-:W-:Y:S05]  /*3450*/  @!P0 BRA `(.L_x_61) ;  /* 0x0000005400588947 */ /* 0x002fea0003800000 */
.L_x_60:
[----:B------:R-:W-:Y:S01]  /*3460*/  UISETP.NE.AND UP1, UPT, UR12, 0x1, UPT ;  /* 0x000000010c00788c */ /* 0x000fe2000bf25270 */
[----:B------:R-:W-:Y:S01]  /*3470*/  PLOP3.LUT P2, PT, PT, PT, PT, 0x80, 0x8 ;  /* 0x000000000008781c */ /* 0x000fe20003f4f070 */
[----:B------:R-:W-:Y:S02]  /*3480*/  UIADD3 UR14, UPT, UPT, UR17, 0x1, URZ ;  /* 0x00000001110e7890 */ /* 0x000fe4000fffe0ff */
[----:B------:R-:W-:Y:S02]  /*3490*/  ULEA UR28, UR17, UR11, 0x9 ;  /* 0x0000000b111c7291 */ /* 0x000fe4000f8e48ff */
[----:B------:R-:W-:Y:S01]  /*34a0*/  UISETP.NE.AND UP2, UPT, UR14, 0x8, UPT ;  /* 0x000000080e00788c */ /* 0x000fe2000bf45270 */
[----:B------:R-:W-:Y:S01]  /*34b0*/  PLOP3.LUT P0, PT, PT, PT, UP1, 0x80, 0x8 ;  /* 0x000000000008781c */ /* 0x000fe20003f0f018 */
[----:B------:R-:W-:Y:S02]  /*34c0*/  UIADD3 UR40, UPT, UPT, UR28, 0x2, URZ ;  /* 0x000000021c287890 */ /* 0x000fe4000fffe0ff */
[----:B------:R-:W-:Y:S02]  /*34d0*/  USEL UR27, URZ, 0x1, UP2 ;  /* 0x00000001ff1b7887 */ /* 0x000fe40009000000 */
[----:B------:R-:W-:Y:S02]  /*34e0*/  USEL UR14, UR14, URZ, UP2 ;  /* 0x000000ff0e0e7287 */ /* 0x000fe40009000000 */
[----:B------:R-:W-:Y:S02]  /*34f0*/  UIADD3 UR36, UPT, UPT, UR28, 0x4, URZ ;  /* 0x000000041c247890 */ /* 0x000fe4000fffe0ff */
[----:B------:R-:W-:Y:S01]  /*3500*/  @UP1 ULEA UR26, UR14, UR5, 0x3 ;  /* 0x000000050e1a1291 */ /* 0x000fe2000f8e18ff */
[----:B------:R-:W-:Y:S01]  /*3510*/  LOP3.LUT R8, R8, UR27, RZ, 0x3c, !PT ;  /* 0x0000001b08087c12 */ /* 0x000fe2000f8e3cff */
[----:B------:R-:W-:Y:S02]  /*3520*/  UIADD3 UR32, UPT, UPT, UR28, 0x6, URZ ;  /* 0x000000061c207890 */ /* 0x000fe4000fffe0ff */
[----:B------:R-:W-:Y:S01]  /*3530*/  UIADD3 UR6, UPT, UPT, UR6, 0x40, URZ ;  /* 0x0000004006067890 */ /* 0x000fe2000fffe0ff */
[----:B-1----:R-:W-:Y:S01]  /*3540*/  @P0 SHF.L.U32 R0, R8, 0x1f, RZ ;  /* 0x0000001f08000819 */ /* 0x002fe200000006ff */
[----:B------:R-:W-:Y:S01]  /*3550*/  UIADD3 UR12, UPT, UPT, UR12, -0x1, URZ ;  /* 0xffffffff0c0c7890 */ /* 0x000fe2000fffe0ff */
[----:B------:R-:W-:Y:S02]  /*3560*/  UMOV UR29, 0x40004040 ;  /* 0x40004040001d7882 */ /* 0x000fe40000000000 */
[----:B------:R2:W3:Y:S01]  /*3570*/  @P0 SYNCS.PHASECHK.TRANS64.TRYWAIT P2, [UR26], R0 ;  /* 0x00000000ff0005a7 */ /* 0x0004e2000804111a */
[----:B------:R-:W-:Y:S01]  /*3580*/  ULEA UR26, UR17, UR10, 0xa ;  /* 0x0000000a111a7291 */ /* 0x000fe2000f8e50ff */
[----:B------:R-:W-:Y:S01]  /*3590*/  UMOV UR27, 0x40004040 ;  /* 0x40004040001b7882 */ /* 0x000fe20000000000 */
[----:B------:R-:W-:Y:S02]  /*35a0*/  UMOV UR41, 0x40004040 ;  /* 0x4000404000297882 */ /* 0x000fe40000000000 */
[----:B------:R-:W-:Y:S02]  /*35b0*/  UIADD3 UR38, UPT, UPT, UR26, 0x2, URZ ;  /* 0x000000021a267890 */ /* 0x000fe4000fffe0ff */
[----:B------:R-:W-:Y:S02]  /*35c0*/  UIADD3 UR34, UPT, UPT, UR26, 0x4, URZ ;  /* 0x000000041a227890 */ /* 0x000fe4000fffe0ff */
[----:B------:R-:W-:Y:S01]  /*35d0*/  UIADD3 UR30, UPT, UPT, UR26, 0x6, URZ ;  /* 0x000000061a1e7890 */ /* 0x000fe2000fffe0ff */
[----:B------:R2:W-:Y:S01]  /*35e0*/  UTCHMMA gdesc[UR26], gdesc[UR28], tmem[UR8], tmem[UR24], idesc[UR25], UP4 ;  /* 0x00ff181c1a0075ea */ /* 0x0005e2000a000008 */
[----:B------:R-:W-:Y:S01]  /*35f0*/  UPLOP3.LUT UP4, UPT, UPT, UPT, UPT, 0x80, 0x8 ;  /* 0x000000000008789c */ /* 0x000fe20003f8f070 */
[----:B------:R-:W-:Y:S01]  /*3600*/  UMOV UR39, 0x40004040 ;  /* 0x4000404000277882 */ /* 0x000fe20000000000 */
[----:B------:R-:W-:Y:S01]  /*3610*/  UMOV UR37, 0x40004040 ;  /* 0x4000404000257882 */ /* 0x000fe20000000000 */
[----:B------:R2:W-:Y:S01]  /*3620*/  UTCHMMA gdesc[UR38], gdesc[UR40], tmem[UR8], tmem[UR22], idesc[UR23], UPT ;  /* 0x00ff1628260075ea */ /* 0x0005e2000b800008 */
[----:B------:R-:W-:Y:S01]  /*3630*/  UMOV UR35, 0x40004040 ;  /* 0x4000404000237882 */ /* 0x000fe20000000000 */
[----:B------:R-:W-:Y:S01]  /*3640*/  UMOV UR33, 0x40004040 ;  /* 0x4000404000217882 */ /* 0x000fe20000000000 */
[----:B------:R-:W-:Y:S01]  /*3650*/  UMOV UR31, 0x40004040 ;  /* 0x40004040001f7882 */ /* 0x000fe20000000000 */
[----:B------:R2:W-:Y:S01]  /*3660*/  UTCHMMA gdesc[UR34], gdesc[UR36], tmem[UR8], tmem[UR20], idesc[UR21], UPT ;  /* 0x00ff1424220075ea */ /* 0x0005e2000b800008 */
[----:B------:R2:W-:Y:S01]  /*3670*/  UTCHMMA gdesc[UR30], gdesc[UR32], tmem[UR8], tmem[UR18], idesc[UR19], UPT ;  /* 0x00ff12201e0075ea */ /* 0x0005e2000b800008 */
[----:B------:R2:W-:Y:S01]  /*3680*/  UTCBAR [UR6], URZ ;  /* 0x000000ff060073e9 */ /* 0x0005e200080000ff */
[----:B------:R-:W-:Y:S01]  /*3690*/  UMOV UR17, UR14 ;  /* 0x0000000e00117c82 */ /* 0x000fe20008000000 */
[----:B------:R-:W-:Y:S05]  /*36a0*/  BRA.U UP0, `(.L_x_62) ;  /* 0xfffffffd00507547 */ /* 0x000fea000b83ffff */
.L_x_59:
[----:B------:R-:W-:Y:S01]  /*36b0*/  UIADD3 UR15, UPT, UPT, UR15, 0x1, URZ ;  /* 0x000000010f0f7890 */ /* 0x000fe2000fffe0ff */
[C---:B------:R-:W-:Y:S01]  /*36c0*/  ISETP.NE.AND P0, PT, R10.reuse, 0x2, PT ;  /* 0x000000020a00780c */ /* 0x040fe20003f05270 */
[----:B------:R-:W-:Y:S02]  /*36d0*/  UIADD3 UR7, UPT, UPT, UR7, 0xf0, URZ ;  /* 0x000000f007077890 */ /* 0x000fe4000fffe0ff */
[----:B------:R-:W-:Y:S01]  /*36e0*/  UISETP.NE.AND UP0, UPT, UR15, 0x4, UPT ;  /* 0x000000040f00788c */ /* 0x000fe2000bf05270 */
[----:B-12---:R-:W-:Y:S02]  /*36f0*/  SEL R0, RZ, 0x1, P0 ;  /* 0x00000001ff007807 */ /* 0x006fe40000000000 */
[----:B------:R-:W-:Y:S01]  /*3700*/  SEL R10, R10, RZ, P0 ;  /* 0x000000ff0a0a7207 */ /* 0x000fe20000000000 */
[----:B------:R-:W-:Y:S01]  /*3710*/  USEL UR6, URZ, 0x1, UP0 ;  /* 0x00000001ff067887 */ /* 0x000fe20008000000 */
[----:B------:R-:W-:Y:S01]  /*3720*/  LOP3.LUT R9, R9, R0, RZ, 0x3c, !PT ;  /* 0x0000000009097212 */ /* 0x000fe200078e3cff */
[----:B------:R-:W-:Y:S01]  /*3730*/  USEL UR15, UR15, URZ, UP0 ;  /* 0x000000ff0f0f7287 */ /* 0x000fe20008000000 */
[----:B------:R1:W-:Y:S03]  /*3740*/  UTCBAR [UR7], URZ ;  /* 0x000000ff070073e9 */ /* 0x0003e600080000ff */
[----:B------:R-:W-:Y:S01]  /*3750*/  LOP3.LUT R11, R11, UR6, RZ, 0x3c, !PT ;  /* 0x000000060b0b7c12 */ /* 0x000fe2000f8e3cff */
[----:B------:R-:W-:Y:S07]  /*3760*/  @P1 BRA `(.L_x_63) ;  /* 0xfffffff800a01947 */ /* 0x000fee000383ffff */
[----:B------:R-:W2:Y:S01]  /*3770*/  S2UR UR4, SR_CgaCtaId ;  /* 0x00000000000479c3 */ /* 0x000ea20000008800 */
[----:B------:R-:W-:Y:S01]  /*3780*/  ELECT P0, URZ, PT ;  /* 0x0000000000ff782f */ /* 0x000fe20003800000 */
[----:B------:R-:W-:Y:S01]  /*3790*/  IMAD.MOV.U32 R0, RZ, RZ, 0x1 ;  /* 0x00000001ff007424 */ /* 0x000fe200078e00ff */
[----:B------:R-:W-:Y:S01]  /*37a0*/  UIADD3 UR5, UPT, UPT, UR5, 0x110, URZ ;  /* 0x0000011005057890 */ /* 0x000fe2000fffe0ff */
[----:B------:R-:W-:Y:S01]  /*37b0*/  SHF.L.U32 R3, R11, 0x1f, RZ ;  /* 0x0000001f0b037819 */ /* 0x000fe200000006ff */
[----:B------:R-:W-:-:S03]  /*37c0*/  UMOV UR6, 0x40 ;  /* 0x0000004000067882 */ /* 0x000fc60000000000 */
[----:B------:R-:W-:Y:S01]  /*37d0*/  UVIRTCOUNT.DEALLOC.SMPOOL 0x80 ;  /* 0x000000800000784c */ /* 0x000fe20000000000 */
[----:B--2---:R-:W-:Y:S02]  /*37e0*/  ULEA UR4, UR4, UR6, 0x18 ;  /* 0x0000000604047291 */ /* 0x004fe4000f8ec0ff */
[----:B------:R-:W-:-:S07]  /*37f0*/  ULEA UR6, UR15, UR5, 0x3 ;  /* 0x000000050f067291 */ /* 0x000fce000f8e18ff */
[----:B------:R2:W-:Y:S02]  /*3800*/  @P0 STS.U8 [UR4+0x1c], R0 ;  /* 0x00001c00ff000988 */ /* 0x0005e40008000004 */
[----:B------:R-:W4:Y:S02]  /*3810*/  SYNCS.PHASECHK.TRANS64.TRYWAIT P0, [UR6], R3 ;  /* 0x00000003ff0075a7 */ /* 0x000f240008001106 */
[----:B--2-4-:R-:W-:Y:S05]  /*3820*/  @!P0 BRA `(.L_x_64) ;  /* 0x00000050007c8947 */ /* 0x014fea0003800000 */
.L_x_163:
[----:B-1----:R-:W-:-:S04]  /*3830*/  UIADD3 UR7, UPT, UPT, UR15, 0x1, URZ ;  /* 0x000000010f077890 */ /* 0x002fc8000fffe0ff */
[----:B------:R-:W-:-:S04]  /*3840*/  UISETP.NE.AND UP0, UPT, UR7, 0x4, UPT ;  /* 0x000000040700788c */ /* 0x000fc8000bf05270 */
[----:B------:R-:W-:Y:S02]  /*3850*/  USEL UR8, URZ, 0x1, UP0 ;  /* 0x00000001ff087887 */ /* 0x000fe40008000000 */
[----:B------:R-:W-:-:S04]  /*3860*/  USEL UR7, UR7, URZ, UP0 ;  /* 0x000000ff07077287 */ /* 0x000fc80008000000 */
[----:B------:R-:W-:Y:S01]  /*3870*/  ULEA UR6, UR7, UR5, 0x3 ;  /* 0x0000000507067291 */ /* 0x000fe2000f8e18ff */
[----:B------:R-:W-:-:S04]  /*3880*/  LOP3.LUT R2, R11, UR8, RZ, 0x3c, !PT ;  /* 0x000000080b027c12 */ /* 0x000fc8000f8e3cff */
[----:B--2---:R-:W-:-:S04]  /*3890*/  SHF.L.U32 R3, R2, 0x1f, RZ ;  /* 0x0000001f02037819 */ /* 0x004fc800000006ff */
[----:B------:R-:W1:Y:S02]  /*38a0*/  SYNCS.PHASECHK.TRANS64.TRYWAIT P0, [UR6], R3 ;  /* 0x00000003ff0075a7 */ /* 0x000e640008001106 */
[----:B-1----:R-:W-:Y:S05]  /*38b0*/  @!P0 BRA `(.L_x_65) ;  /* 0x0000005000708947 */ /* 0x002fea0003800000 */
.L_x_165:
        /* <DEDUP_REMOVED lines=9> */
.L_x_167:
[----:B------:R-:W-:-:S04]  /*3950*/  UIADD3 UR7, UPT, UPT, UR7, 0x1, URZ ;  /* 0x0000000107077890 */ /* 0x000fc8000fffe0ff */
[----:B------:R-:W-:-:S04]  /*3960*/  UISETP.NE.AND UP0, UPT, UR7, 0x4, UPT ;  /* 0x000000040700788c */ /* 0x000fc8000bf05270 */
[----:B------:R-:W-:Y:S02]  /*3970*/  USEL UR6, URZ, 0x1, UP0 ;  /* 0x00000001ff067887 */ /* 0x000fe40008000000 */
[----:B------:R-:W-:-:S04]  /*3980*/  USEL UR7, UR7, URZ, UP0 ;  /* 0x000000ff07077287 */ /* 0x000fc80008000000 */
[----:B------:R-:W-:Y:S01]  /*3990*/  ULEA UR7, UR7, UR5, 0x3 ;  /* 0x0000000507077291 */ /* 0x000fe2000f8e18ff */
[----:B-1----:R-:W-:-:S04]  /*39a0*/  LOP3.LUT R3, R2, UR6, RZ, 0x3c, !PT ;  /* 0x0000000602037c12 */ /* 0x002fc8000f8e3cff */
[----:B------:R-:W-:-:S04]  /*39b0*/  SHF.L.U32 R3, R3, 0x1f, RZ ;  /* 0x0000001f03037819 */ /* 0x000fc800000006ff */
[----:B------:R-:W1:Y:S02]  /*39c0*/  SYNCS.PHASECHK.TRANS64.TRYWAIT P0, [UR7], R3 ;  /* 0x00000003ff0075a7 */ /* 0x000e640008001107 */
[----:B-1----:R-:W-:Y:S05]  /*39d0*/  @!P0 BRA `(.L_x_67) ;  /* 0x0000005000588947 */ /* 0x002fea0003800000 */
.L_x_169:
[----:B------:R-:W-:Y:S01]  /*39e0*/  NOP ;  /* 0x0000000000007918 */ /* 0x000fe20000000000 */
[----:B-1----:R-:W1:Y:S01]  /*39f0*/  LDS R0, [UR4+0x14] ;  /* 0x00001404ff007984 */ /* 0x002e620008000800 */
[----:B------:R-:W-:Y:S01]  /*3a00*/  ULOP3.LUT UR6, UR16, 0xffff, URZ, 0xc0, !UPT ;  /* 0x0000ffff10067892 */ /* 0x000fe2000f8ec0ff */
[----:B------:R-:W-:Y:S01]  /*3a10*/  UMOV UR8, 0xffff ;  /* 0x0000ffff00087882 */ /* 0x000fe20000000000 */
[----:B------:R-:W-:Y:S02]  /*3a20*/  UMOV UR5, 0x1 ;  /* 0x0000000100057882 */ /* 0x000fe40000000000 */
[----:B------:R-:W-:-:S04]  /*3a30*/  USHF.R.U32.HI UR6, URZ, 0x5, UR6 ;  /* 0x00000005ff067899 */ /* 0x000fc80008011606 */
[----:B------:R-:W-:Y:S02]  /*3a40*/  USHF.L.U32 UR8, UR8, UR6, URZ ;  /* 0x0000000608087299 */ /* 0x000fe400080006ff */
[----:B------:R-:W-:-:S04]  /*3a50*/  USHF.L.U32 UR5, UR5, UR6, URZ ;  /* 0x0000000605057299 */ /* 0x000fc800080006ff */
[----:B-1----:R-:W-:-:S04]  /*3a60*/  LOP3.LUT R0, R0, UR8, RZ, 0xc0, !PT ;  /* 0x0000000800007c12 */ /* 0x002fc8000f8ec0ff */
[----:B------:R-:W-:-:S13]  /*3a70*/  ISETP.NE.AND P0, PT, R0, UR8, PT ;  /* 0x0000000800007c0c */ /* 0x000fda000bf05270 */
[----:B------:R-:W-:Y:S05]  /*3a80*/  @P0 BRA `(.L_x_68) ;  /* 0x0000000000580947 */ /* 0x000fea0003800000 */
[----:B------:R-:W1:Y:S02]  /*3a90*/  LDS R0, [UR4+0x18] ;  /* 0x00001804ff007984 */ /* 0x000e640008000800 */
[----:B-1----:R-:W-:-:S04]  /*3aa0*/  LOP3.LUT R0, R0, UR5, RZ, 0xc0, !PT ;  /* 0x0000000500007c12 */ /* 0x002fc8000f8ec0ff */
[----:B------:R-:W-:-:S13]  /*3ab0*/  ISETP.NE.AND P0, PT, R0, UR5, PT ;  /* 0x0000000500007c0c */ /* 0x000fda000bf05270 */
[----:B------:R-:W-:Y:S05]  /*3ac0*/  @P0 BRA `(.L_x_69) ;  /* 0x00000000003c0947 */ /* 0x000fea0003800000 */
[----:B------:R-:W1:Y:S01]  /*3ad0*/  S2R R2, SR_LANEID ;  /* 0x0000000000027919 */ /* 0x000e620000000000 */
[----:B------:R-:W-:Y:S01]  /*3ae0*/  ULOP3.LUT UR8, URZ, UR8, URZ, 0x33, !UPT ;  /* 0x00000008ff087292 */ /* 0x000fe2000f8e33ff */
[----:B------:R-:W-:Y:S01]  /*3af0*/  LOP3.LUT R4, RZ, UR5, RZ, 0x33, !PT ;  /* 0x00000005ff047c12 */ /* 0x000fe2000f8e33ff */
[----:B------:R-:W-:Y:S02]  /*3b00*/  VOTEU.ANY UR7, UPT, PT ;  /* 0x0000000000077886 */ /* 0x000fe400038e0100 */
[----:B------:R-:W-:Y:S01]  /*3b10*/  UFLO.U32 UR7, UR7 ;  /* 0x00000007000772bd */ /* 0x000fe200080e0000 */
[----:B------:R-:W2:Y:S01]  /*3b20*/  REDUX UR5, R4 ;  /* 0x00000000040573c4 */ /* 0x000ea20000000000 */
[----:B------:R-:W-:-:S06]  /*3b30*/  IMAD.U32 R0, RZ, RZ, UR8 ;  /* 0x00000008ff007e24 */ /* 0x000fcc000f8e00ff */
[----:B------:R4:W-:Y:S01]  /*3b40*/  UTCATOMSWS.AND URZ, UR8 ;  /* 0x0000000800ff79e3 */ /* 0x0009e20008000000 */
[----:B------:R-:W3:Y:S01]  /*3b50*/  REDUX UR6, R0 ;  /* 0x00000000000673c4 */ /* 0x000ee20000000000 */
[----:B-1----:R-:W-:Y:S01]  /*3b60*/  ISETP.EQ.U32.AND P0, PT, R2, UR7, PT ;  /* 0x0000000702007c0c */ /* 0x002fe2000bf02070 */
[----:B--2---:R-:W-:Y:S01]  /*3b70*/  IMAD.U32 R2, RZ, RZ, UR5 ;  /* 0x00000005ff027e24 */ /* 0x004fe2000f8e00ff */
[----:B---3--:R-:W-:-:S11]  /*3b80*/  MOV R3, UR6 ;  /* 0x0000000600037c02 */ /* 0x008fd60008000f00 */
[----:B------:R4:W-:Y:S04]  /*3b90*/  @P0 ATOMS.AND RZ, [UR4+0x14], R3 ;  /* 0x00001403ffff098c */ /* 0x0009e8000a800004 */
[----:B------:R4:W-:Y:S01]  /*3ba0*/  @P0 ATOMS.AND RZ, [UR4+0x18], R2 ;  /* 0x00001802ffff098c */ /* 0x0009e2000a800004 */
[----:B------:R-:W-:Y:S05]  /*3bb0*/  BRA `(.L_x_70) ;  /* 0x0000000000147947 */ /* 0x000fea0003800000 */
.L_x_69:
[----:B------:R-:W-:Y:S02]  /*3bc0*/  MOV R2, 0x3be0 ;  /* 0x00003be000027802 */ /* 0x000fe40000000f00 */
[----:B---3-5:R-:W-:Y:S05]  /*3bd0*/  CALL.REL.NOINC `($__internal_0_$__cuda_sm10x_tcgen05_guardrail_trap_col_being_dealloced_not_returned_by_alloc) ;  /* 0x0000005400407944 */ /* 0x028fea0003c00000 */
[----:B------:R-:W-:Y:S05]  /*3be0*/  BRA `(.L_x_70) ;  /* 0x0000000000087947 */ /* 0x000fea0003800000 */
.L_x_68:
[----:B------:R-:W-:Y:S02]  /*3bf0*/  MOV R2, 0x3c10 ;  /* 0x00003c1000027802 */ /* 0x000fe40000000f00 */
[----:B---3-5:R-:W-:Y:S05]  /*3c00*/  CALL.REL.NOINC `($__internal_2_$__cuda_sm10x_tcgen05_guardrail_trap_unallocated_columns_being_dealloced) ;  /* 0x00000054004c7944 */ /* 0x028fea0003c00000 */
.L_x_70:
[----:B------:R-:W-:Y:S01]  /*3c10*/  NOP ;  /* 0x0000000000007918 */ /* 0x000fe20000000000 */
[----:B----4-:R-:W-:Y:S05]  /*3c20*/  EXIT ;  /* 0x000000000000794d */ /* 0x010fea0003800000 */
.L_x_52:
[----:B------:R-:W-:-:S09]  /*3c30*/  UISETP.NE.OR UP2, UPT, UR8, 0x3, !UP2 ;  /* 0x000000030800788c */ /* 0x000fd2000d745670 */
[----:B------:R-:W-:Y:S05]  /*3c40*/  BRA.U UP2, `(.L_x_71) ;  /* 0x0000001102147547 */ /* 0x000fea000b800000 */
[----:B------:R-:W1:Y:S01]  /*3c50*/  LDC R0, c[0x0][0xb30] ;  /* 0x0002cc00ff007b82 */ /* 0x000e620000000800 */
[----:B------:R-:W2:Y:S01]  /*3c60*/  LDCU.64 UR8, c[0x0][0x888] ;  /* 0x00011100ff0877ac */ /* 0x000ea20008000a00 */
[----:B------:R-:W-:Y:S02]  /*3c70*/  HFMA2 R25, -RZ, RZ, 0, 0 ;  /* 0x00000000ff197431 */ /* 0x000fe400000001ff */
[----:B-----5:R-:W-:Y:S01]  /*3c80*/  IMAD.MOV.U32 R32, RZ, RZ, 0x1 ;  /* 0x00000001ff207424 */ /* 0x020fe200078e00ff */
[----:B------:R-:W-:Y:S01]  /*3c90*/  MOV R23, 0x2000 ;  /* 0x0000200000177802 */ /* 0x000fe20000000f00 */
[----:B------:R-:W4:Y:S01]  /*3ca0*/  LDCU.64 UR4, c[0x0][0x890] ;  /* 0x00011200ff0477ac */ /* 0x000f220008000a00 */
[----:B------:R-:W-:Y:S01]  /*3cb0*/  IMAD.MOV.U32 R27, RZ, RZ, RZ ;  /* 0x000000ffff1b7224 */ /* 0x000fe200078e00ff */
[----:B------:R-:W3:Y:S01]  /*3cc0*/  LDC R19, c[0x0][0x370] ;  /* 0x0000dc00ff137b82 */ /* 0x000ee20000000800 */
[----:B------:R-:W-:Y:S01]  /*3cd0*/  UMOV UR7, 0x400 ;  /* 0x0000040000077882 */ /* 0x000fe20000000000 */
[----:B------:R-:W-:-:S02]  /*3ce0*/  UPLOP3.LUT UP1, UPT, UPT, UPT, UPT, 0x40, 0x4 ;  /* 0x000000000004789c */ /* 0x000fc40003f2e870 */
[----:B------:R-:W-:-:S04]  /*3cf0*/  ULEA UR7, UR37, UR7, 0x18 ;  /* 0x0000000725077291 */ /* 0x000fc8000f8ec0ff */
[----:B------:R-:W3:Y:S01]  /*3d00*/  LDC R2, c[0x0][0xb0c] ;  /* 0x0002c300ff027b82 */ /* 0x000ee20000000800 */
[----:B------:R-:W-:Y:S02]  /*3d10*/  UIADD3 UR13, UPT, UPT, UR7, 0x98, URZ ;  /* 0x00000098070d7890 */ /* 0x000fe4000fffe0ff */
[----:B--2---:R-:W-:Y:S02]  /*3d20*/  UISETP.NE.U32.AND UP2, UPT, UR8, URZ, UPT ;  /* 0x000000ff0800728c */ /* 0x004fe4000bf45070 */
[----:B------:R-:W-:Y:S02]  /*3d30*/  UIADD3 UR33, UPT, UPT, UR7, 0x80, URZ ;  /* 0x0000008007217890 */ /* 0x000fe4000fffe0ff */
[----:B----4-:R-:W-:Y:S01]  /*3d40*/  UISETP.NE.U32.AND UP3, UPT, UR4, URZ, UPT ;  /* 0x000000ff0400728c */ /* 0x010fe2000bf65070 */
[----:B------:R-:W2:Y:S01]  /*3d50*/  LDC R18, c[0x0][0xb20] ;  /* 0x0002c800ff127b82 */ /* 0x000ea20000000800 */
[----:B-1----:R-:W-:Y:S01]  /*3d60*/  ISETP.NE.AND P1, PT, R0, 0x1, PT ;  /* 0x000000010000780c */ /* 0x002fe20003f25270 */
[----:B------:R-:W-:-:S02]  /*3d70*/  UISETP.NE.AND.EX UP2, UPT, UR9, URZ, UPT, UP2 ;  /* 0x000000ff0900728c */ /* 0x000fc4000bf45320 */
[----:B------:R-:W-:Y:S02]  /*3d80*/  UIADD3 UR25, UPT, UPT, UR7, 0x88, URZ ;  /* 0x0000008807197890 */ /* 0x000fe4000fffe0ff */
[----:B------:R-:W-:Y:S02]  /*3d90*/  UIADD3 UR17, UPT, UPT, UR7, 0x90, URZ ;  /* 0x0000009007117890 */ /* 0x000fe4000fffe0ff */
[----:B------:R-:W1:Y:S01]  /*3da0*/  LDC.64 R36, c[0x0][0x348] ;  /* 0x0000d200ff247b82 */ /* 0x000e620000000a00 */
[----:B------:R-:W-:Y:S02]  /*3db0*/  UPRMT UR13, UR37, 0x654, UR13 ;  /* 0x00000654250d7896 */ /* 0x000fe4000800000d */
[----:B------:R-:W-:-:S05]  /*3dc0*/  UISETP.NE.AND.EX UP3, UPT, UR5, URZ, UPT, UP3 ;  /* 0x000000ff0500728c */ /* 0x000fca000bf65330 */
[----:B------:R-:W4:Y:S08]  /*3dd0*/  LDC.64 R16, c[0x0][0xb10] ;  /* 0x0002c400ff107b82 */ /* 0x000f300000000a00 */
[----:B------:R-:W1:Y:S08]  /*3de0*/  LDC.64 R6, c[0x0][0xb18] ;  /* 0x0002c600ff067b82 */ /* 0x000e700000000a00 */
[----:B------:R-:W1:Y:S08]  /*3df0*/  LDC.64 R4, c[0x0][0xb28] ;  /* 0x0002ca00ff047b82 */ /* 0x000e700000000a00 */
[----:B--23--:R-:W1:Y:S02]  /*3e00*/  LDC R22, c[0x0][0x374] ;  /* 0x0000dd00ff167b82 */ /* 0x00ce640000000800 */
.L_x_82:
[----:B------:R-:W-:Y:S02]  /*3e10*/  LEA R0, R27, UR7, 0x3 ;  /* 0x000000071b007c11 */ /* 0x000fe4000f8e18ff */
[----:B------:R-:W-:Y:S02]  /*3e20*/  SHF.L.U32 R3, R25, 0x1f, RZ ;  /* 0x0000001f19037819 */ /* 0x000fe400000006ff */
[----:B------:R-:W-:Y:S02]  /*3e30*/  LEA R28, R27, UR7, 0x4 ;  /* 0x000000071b1c7c11 */ /* 0x000fe4000f8e20ff */
[----:B--2---:R-:W2:Y:S02]  /*3e40*/  SYNCS.PHASECHK.TRANS64.TRYWAIT P0, [R0+URZ+0xd0], R3 ;  /* 0x0000d003000075a7 */ /* 0x004ea400080011ff */
[----:B--2---:R-:W-:Y:S05]  /*3e50*/  @!P0 BRA `(.L_x_72) ;  /* 0x0000004c00508947 */ /* 0x004fea0003800000 */
.L_x_170:
[----:B------:R-:W-:Y:S01]  /*3e60*/  ISETP.GE.AND P0, PT, R26, 0x1, PT ;  /* 0x000000011a00780c */ /* 0x000fe20003f06270 */
[----:B------:R-:W3:Y:S01]  /*3e70*/  LDS.128 R28, [R28+0x160] ;  /* 0x000160001c1c7984 */ /* 0x000ee20000000c00 */
[----:B--2---:R-:W-:Y:S01]  /*3e80*/  VIADD R0, R0, 0xe0 ;  /* 0x000000e000007836 */ /* 0x004fe20000000000 */
[----:B------:R-:W-:Y:S01]  /*3e90*/  @!PT LDS RZ, [RZ] ;  /* 0x00000000fffff984 */ /* 0x000fe20000000800 */
[----:B------:R-:W-:Y:S01]  /*3ea0*/  @!PT LDS RZ, [RZ] ;  /* 0x00000000fffff984 */ /* 0x000fe20000000800 */
[----:B------:R-:W-:Y:S01]  /*3eb0*/  @!PT LDS RZ, [RZ] ;  /* 0x00000000fffff984 */ /* 0x000fe20000000800 */
[----:B------:R-:W-:Y:S01]  /*3ec0*/  @!PT LDS RZ, [RZ] ;  /* 0x00000000fffff984 */ /* 0x000fe20000000800 */
[----:B------:R2:W-:Y:S06]  /*3ed0*/  MEMBAR.ALL.CTA ;  /* 0x0000000000007992 */ /* 0x0005ec0000008000 */
[----:B--2---:R-:W2:Y:S01]  /*3ee0*/  FENCE.VIEW.ASYNC.S ;  /* 0x00000000000073c6 */ /* 0x004ea20000000000 */
[----:B------:R-:W-:Y:S04]  /*3ef0*/  PRMT R0, RZ, 0x654, R0 ;  /* 0x00000654ff007816 */ /* 0x000fe80000000000 */
[----:B--2---:R2:W-:Y:S01]  /*3f00*/  SYNCS.ARRIVE.TRANS64.RED.A1T0 RZ, [R0+URZ], RZ ;  /* 0x000000ff00ff79a7 */ /* 0x0045e200081004ff */
[----:B---3--:R-:W-:Y:S11]  /*3f10*/  LOP3.LUT P3, RZ, R30, 0x1, RZ, 0xc0, !PT ;  /* 0x000000011eff7812 */ /* 0x008ff6000786c0ff */
[----:B------:R-:W-:Y:S02]  /*3f20*/  @!UPT UIADD3 URZ, UPT, UPT, URZ, URZ, URZ ;  /* 0x000000fffffff290 */ /* 0x000fe4000fffe0ff */
[----:B------:R-:W-:Y:S02]  /*3f30*/  @P3 MOV R13, R28 ;  /* 0x0000001c000d3202 */ /* 0x000fe40000000f00 */
[----:B------:R-:W-:Y:S01]  /*3f40*/  @P3 LOP3.LUT R8, R29, 0xffff, RZ, 0xc0, !PT ;  /* 0x0000ffff1d083812 */ /* 0x000fe200078ec0ff */
[----:B--2---:R-:W-:Y:S06]  /*3f50*/  @!P0 BRA `(.L_x_73) ;  /* 0x0000000000a48947 */ /* 0x004fec0003800000 */
[----:B-1----:R-:W-:Y:S01]  /*3f60*/  IMAD.HI.U32 R33, R22, R7, RZ ;  /* 0x0000000716217227 */ /* 0x002fe200078e00ff */
[----:B------:R-:W-:Y:S02]  /*3f70*/  ISETP.NE.AND P0, PT, R6, 0x1, PT ;  /* 0x000000010600780c */ /* 0x000fe40003f05270 */
[----:B------:R-:W-:Y:S01]  /*3f80*/  ISETP.NE.AND P2, PT, R26, 0x1, PT ;  /* 0x000000011a00780c */ /* 0x000fe20003f45270 */
[----:B----4-:R-:W-:Y:S01]  /*3f90*/  IMAD.HI.U32 R34, R19, R16, RZ ;  /* 0x0000001013227227 */ /* 0x010fe200078e00ff */
[----:B------:R-:W-:Y:S02]  /*3fa0*/  SHF.R.U32.HI R33, RZ, R18, R33 ;  /* 0x00000012ff217219 */ /* 0x000fe40000011621 */
[----:B------:R-:W-:Y:S01]  /*3fb0*/  ISETP.NE.AND P4, PT, R2, 0x1, PT ;  /* 0x000000010200780c */ /* 0x000fe20003f85270 */
[----:B------:R-:W-:Y:S01]  /*3fc0*/  IMAD.HI.U32 R38, R13, R16, RZ ;  /* 0x000000100d267227 */ /* 0x000fe200078e00ff */
[----:B------:R-:W-:Y:S02]  /*3fd0*/  SHF.R.U32.HI R34, RZ, R17, R34 ;  /* 0x00000011ff227219 */ /* 0x000fe40000011622 */
[----:B------:R-:W-:Y:S01]  /*3fe0*/  SEL R3, R22, R33, !P0 ;  /* 0x0000002116037207 */ /* 0x000fe20004000000 */
[C---:B------:R-:W-:Y:S01]  /*3ff0*/  IMAD.HI.U32 R33, R8.reuse, R7, RZ ;  /* 0x0000000708217227 */ /* 0x040fe200078e00ff */
[----:B------:R-:W-:Y:S02]  /*4000*/  SEL R11, R19, R34, !P4 ;  /* 0x00000022130b7207 */ /* 0x000fe40006000000 */
[----:B------:R-:W-:Y:S01]  /*4010*/  SHF.R.U32.HI R38, RZ, R17, R38 ;  /* 0x00000011ff267219 */ /* 0x000fe20000011626 */
[----:B------:R-:W-:Y:S01]  /*4020*/  IMAD.HI.U32 R40, R3, R4, RZ ;  /* 0x0000000403287227 */ /* 0x000fe200078e00ff */
[----:B------:R-:W-:Y:S03]  /*4030*/  SHF.R.U32.HI R33, RZ, R18, R33 ;  /* 0x00000012ff217219 */ /* 0x000fe60000011621 */
[----:B------:R-:W-:Y:S01]  /*4040*/  IMAD.HI.U32 R34, R11, R4, RZ ;  /* 0x000000040b227227 */ /* 0x000fe200078e00ff */
[----:B------:R-:W-:Y:S02]  /*4050*/  @P2 SHF.R.U32.HI R3, RZ, R5, R40 ;  /* 0x00000005ff032219 */ /* 0x000fe40000011628 */
[----:B------:R-:W-:Y:S02]  /*4060*/  SEL R9, R8, R33, !P0 ;  /* 0x0000002108097207 */ /* 0x000fe40004000000 */
[----:B------:R-:W-:Y:S01]  /*4070*/  @P2 SHF.R.U32.HI R11, RZ, R5, R34 ;  /* 0x00000005ff0b2219 */ /* 0x000fe20000011622 */
[C---:B------:R-:W-:Y:S01]  /*4080*/  IMAD R10, R26.reuse, R3, RZ ;  /* 0x000000031a0a7224 */ /* 0x040fe200078e02ff */
[----:B------:R-:W-:Y:S01]  /*4090*/  SEL R3, R13, R38, !P4 ;  /* 0x000000260d037207 */ /* 0x000fe20006000000 */
[C---:B------:R-:W-:Y:S03]  /*40a0*/  IMAD.HI.U32 R14, R9.reuse, R4, RZ ;  /* 0x00000004090e7227 */ /* 0x040fe600078e00ff */
[----:B------:R-:W-:Y:S01]  /*40b0*/  ISETP.GE.AND P0, PT, R9, R10, PT ;  /* 0x0000000a0900720c */ /* 0x000fe20003f06270 */
[C---:B------:R-:W-:Y:S01]  /*40c0*/  IMAD R12, R26.reuse, R11, RZ ;  /* 0x0000000b1a0c7224 */ /* 0x040fe200078e02ff */
[-C--:B------:R-:W-:Y:S04]  /*40d0*/  SHF.R.U32.HI R14, RZ, R5.reuse, R14 ;  /* 0x00000005ff0e7219 */ /* 0x080fe8000001160e */
[----:B------:R-:W-:Y:S02]  /*40e0*/  ISETP.GE.OR P0, PT, R3, R12, P0 ;  /* 0x0000000c0300720c */ /* 0x000fe40000706670 */
[----:B------:R-:W-:Y:S05]  /*40f0*/  SEL R15, R9, R14, !P2 ;  /* 0x0000000e090f7207 */ /* 0x000fea0005000000 */
[----:B------:R-:W-:Y:S04]  /*4100*/  IMAD.MOV R14, RZ, RZ, -R15 ;  /* 0x000000ffff0e7224 */ /* 0x000fe800078e0a0f */
[----:B------:R-:W-:Y:S02]  /*4110*/  IMAD R14, R26, R14, R9 ;  /* 0x0000000e1a0e7224 */ /* 0x000fe400078e0209 */
[C---:B------:R-:W-:Y:S05]  /*4120*/  @!P0 IMAD.HI.U32 R10, R3.reuse, R4, RZ ;  /* 0x00000004030a8227 */ /* 0x040fea00078e00ff */
[----:B------:R-:W-:Y:S04]  /*4130*/  @!P0 SHF.R.U32.HI R10, RZ, R5, R10 ;  /* 0x00000005ff0a8219 */ /* 0x000fe8000001160a */
[----:B------:R-:W-:Y:S01]  /*4140*/  @!P0 SEL R0, R3, R10, !P2 ;  /* 0x0000000a03008207 */ /* 0x000fe20005000000 */
[----:B------:R-:W-:Y:S03]  /*4150*/  IMAD.MOV R10, RZ, RZ, -R3 ;  /* 0x000000ffff0a7224 */ /* 0x000fe600078e0a03 */
[----:B------:R-:W-:Y:S01]  /*4160*/  @!P0 IADD3 R15, PT, PT, R15, -R0, RZ ;  /* 0x800000000f0f8210 */ /* 0x000fe20007ffe0ff */
[----:B------:R-:W-:Y:S01]  /*4170*/  @!P0 IMAD R0, R11, R14, R0 ;  /* 0x0000000e0b008224 */ /* 0x000fe200078e0200 */
[----:B------:R-:W-:Y:S01]  /*4180*/  IADD3 R11, PT, PT, -R9, RZ, RZ ;  /* 0x000000ff090b7210 */ /* 0x000fe20007ffe1ff */
[----:B------:R-:W-:Y:S02]  /*4190*/  IMAD R13, R2, R10, R13 ;  /* 0x0000000a020d7224 */ /* 0x000fe400078e020d */
[----:B------:R-:W-:Y:S02]  /*41a0*/  @!P0 IMAD R9, R15, R26, R3 ;  /* 0x0000001a0f098224 */ /* 0x000fe400078e0203 */
[----:B------:R-:W-:Y:S02]  /*41b0*/  @!P0 IMAD.MOV.U32 R3, RZ, RZ, R0 ;  /* 0x000000ffff038224 */ /* 0x000fe400078e0000 */
[----:B------:R-:W-:Y:S02]  /*41c0*/  IMAD R8, R6, R11, R8 ;  /* 0x0000000b06087224 */ /* 0x000fe400078e0208 */
[----:B------:R-:W-:Y:S02]  /*41d0*/  IMAD R13, R3, R2, R13 ;  /* 0x00000002030d7224 */ /* 0x000fe400078e020d */
[----:B------:R-:W-:Y:S02]  /*41e0*/  IMAD R8, R9, R6, R8 ;  /* 0x0000000609087224 */ /* 0x000fe400078e0208 */
.L_x_73:
[----:B------:R-:W-:Y:S05]  /*41f0*/  BRA.U UP1, `(.L_x_74) ;  /* 0x0000000101107547 */ /* 0x000fea000b800000 */
[----:B------:R-:W-:Y:S04]  /*4200*/  MOV R0, UR6 ;  /* 0x0000000600007c02 */ /* 0x000fe80008000f00 */
[----:B------:R-:W-:Y:S04]  /*4210*/  SHF.L.U32 R3, R0, 0x1f, RZ ;  /* 0x0000001f00037819 */ /* 0x000fe800000006ff */
[----:B------:R-:W2:Y:S02]  /*4220*/  SYNCS.PHASECHK.TRANS64.TRYWAIT P0, [UR7+0xc8], R3 ;  /* 0x0000c803ff0075a7 */ /* 0x000ea40008001107 */
[----:B--2---:R-:W-:Y:S05]  /*4230*/  @!P0 BRA `(.L_x_75) ;  /* 0x00000048006c8947 */ /* 0x004fea0003800000 */
.L_x_74:
[----:B------:R-:W-:Y:S02]  /*4240*/  R2UR UR35, R21 ;  /* 0x00000000152372ca */ /* 0x000fe400000e0000 */
[----:B------:R-:W-:Y:S02]  /*4250*/  R2UR UR34, R20 ;  /* 0x00000000142272ca */ /* 0x000fe400000e0000 */
[----:B------:R-:W-:Y:S02]  /*4260*/  ISETP.NE.U32.AND P2, PT, RZ, UR4, PT ;  /* 0x00000004ff007c0c */ /* 0x000fe4000bf45070 */
[----:B------:R-:W-:Y:S02]  /*4270*/  SHF.L.U32 R12, R32, 0x1f, RZ ;  /* 0x0000001f200c7819 */ /* 0x000fe400000006ff */
[----:B------:R-:W-:Y:S05]  /*4280*/  ISETP.NE.AND.EX P2, PT, RZ, UR5, PT, P2 ;  /* 0x00000005ff007c0c */ /* 0x000fea000bf45320 */
[----:B------:R-:W-:Y:S02]  /*4290*/  USHF.L.U32 UR35, UR35, 0x7, URZ ;  /* 0x0000000723237899 */ /* 0x000fe400080006ff */
[----:B------:R-:W-:Y:S01]  /*42a0*/  USHF.L.U32 UR34, UR34, 0x6, URZ ;  /* 0x0000000622227899 */ /* 0x000fe200080006ff */
[----:B------:R-:W-:Y:S11]  /*42b0*/  BRA.U !UP3, `(.L_x_76) ;  /* 0x000000010b347547 */ /* 0x000ff6000b800000 */
[----:B------:R-:W-:Y:S01]  /*42c0*/  UPLOP3.LUT UP0, UPT, UPT, UPT, UP2, 0x80, 0x8 ;  /* 0x000000000008789c */ /* 0x000fe20003f0f020 */
[----:B--2---:R-:W-:Y:S02]  /*42d0*/  HFMA2 R0, -RZ, RZ, 0, 5.9604644775390625e-08 ;  /* 0x00000001ff007431 */ /* 0x004fe400000001ff */
[----:B------:R-:W-:Y:S03]  /*42e0*/  IMAD.MOV.U32 R67, RZ, RZ, 0x1 ;  /* 0x00000001ff437424 */ /* 0x000fe600078e00ff */
[----:B------:R-:W-:Y:S05]  /*42f0*/  PLOP3.LUT P0, PT, PT, PT, UP0, 0x80, 0x8 ;  /* 0x000000000008781c */ /* 0x000fea0003f0f008 */
[----:B------:R-:W2:Y:S01]  /*4300*/  @UP0 LDCU.64 UR10, c[0x0][0x888] ;  /* 0x00011100ff0a07ac */ /* 0x000ea20008000a00 */
[----:B------:R-:W-:Y:S07]  /*4310*/  @UP0 UIMAD UR8, UR36, UR4, URZ ;  /* 0x00000004240802a4 */ /* 0x000fee000f8e02ff */
[----:B------:R-:W-:Y:S01]  /*4320*/  @!P0 PRMT R67, R0, 0x7610, R67 ;  /* 0x0000761000438816 */ /* 0x000fe20000000043 */
[----:B--2---:R-:W-:Y:S03]  /*4330*/  @UP0 UIMAD.WIDE UR10, UR8, 0x4, UR10 ;  /* 0x00000004080a08a5 */ /* 0x004fe6000f8e020a */
[----:B------:R-:W2:Y:S03]  /*4340*/  @!UP0 LDCU UR8, c[0x0][0x880] ;  /* 0x00011000ff0887ac */ /* 0x000ea60008000800 */
[----:B------:R-:W-:Y:S01]  /*4350*/  IMAD.U32 R10, RZ, RZ, UR10 ;  /* 0x0000000aff0a7e24 */ /* 0x000fe2000f8e00ff */
[----:B------:R-:W-:Y:S05]  /*4360*/  MOV R11, UR11 ;  /* 0x0000000b000b7c02 */ /* 0x000fea0008000f00 */
[----:B------:R3:W5:Y:S02]  /*4370*/  @P0 LDG.E R35, desc[UR46][R10.64] ;  /* 0x0000002e0a230981 */ /* 0x000764000c1e1900 */
[----:B--23--:R-:W-:Y:S07]  /*4380*/  @!P0 IMAD.U32 R35, RZ, RZ, UR8 ;  /* 0x00000008ff238e24 */ /* 0x00cfee000f8e00ff */
.L_x_76:
[----:B-----5:R-:W-:Y:S01]  /*4390*/  @!P2 FSETP.EQ.AND P0, PT, R35, RZ, PT ;  /* 0x000000ff2300a20b */ /* 0x020fe20003f02000 */
[----:B------:R-:W-:Y:S01]  /*43a0*/  @!UPT UIADD3 URZ, UPT, UPT, URZ, URZ, URZ ;  /* 0x000000fffffff290 */ /* 0x000fe2000fffe0ff */
[----:B------:R-:W-:Y:S11]  /*43b0*/  @!P2 BRA `(.L_x_77) ;  /* 0x000000000014a947 */ /* 0x000ff60003800000 */
[----:B------:R-:W-:Y:S02]  /*43c0*/  LOP3.LUT P2, RZ, R67, 0xff, RZ, 0xc0, !PT ;  /* 0x000000ff43ff7812 */ /* 0x000fe4000784c0ff */
[----:B------:R-:W-:Y:S04]  /*43d0*/  PLOP3.LUT P0, PT, PT, PT, UP0, 0x80, 0x8 ;  /* 0x000000000008781c */ /* 0x000fe80003f0f008 */
[----:B------:R-:W-:Y:S07]  /*43e0*/  PLOP3.LUT P0, PT, P0, PT, PT, 0x8, 0x80 ;  /* 0x000000000080781c */ /* 0x000fee000070e170 */
[----:B------:R-:W-:Y:S11]  /*43f0*/  @P2 FSETP.EQ.AND P0, PT, R35, RZ, PT ;  /* 0x000000ff2300220b */ /* 0x000ff60003f02000 */
[----:B------:R-:W-:Y:S02]  /*4400*/  @!UPT UIADD3 URZ, UPT, UPT, URZ, URZ, URZ ;  /* 0x000000fffffff290 */ /* 0x000fe4000fffe0ff */
.L_x_77:
[----:B------:R-:W3:Y:S01]  /*4410*/  SYNCS.PHASECHK.TRANS64.TRYWAIT P2, [UR7+0xa0], R12 ;  /* 0x0000a00cff0075a7 */ /* 0x000ee20008041107 */
[----:B------:R-:W-:Y:S04]  /*4420*/  ELECT P4, URZ, PT ;  /* 0x0000000000ff782f */ /* 0x000fe80003880000 */
[----:B------:R-:W-:Y:S11]  /*4430*/  PLOP3.LUT P4, PT, P0, P4, PT, 0xf2, 0x2f ;  /* 0x00000000002f781c */ /* 0x000ff60000789e72 */
[----:B------:R-:W-:Y:S02]  /*4440*/  @!UPT UIADD3 URZ, UPT, UPT, URZ, URZ, URZ ;  /* 0x000000fffffff290 */ /* 0x000fe4000fffe0ff */
[----:B-1----:R-:W-:Y:S05]  /*4450*/  @!P4 IADD3 R9, P0, PT, R36, 0x580, RZ ;  /* 0x000005802409c810 */ /* 0x002fea0007f1e0ff */
[----:B--2---:R-:W-:Y:S01]  /*4460*/  @!P4 IMAD.X R0, RZ, RZ, R37, P0 ;  /* 0x000000ffff00c224 */ /* 0x004fe200000e0625 */
[----:B---3--:R-:W-:Y:S07]  /*4470*/  @!P2 BRA `(.L_x_78) ;  /* 0x0000004400f4a947 */ /* 0x008fee0003800000 */
.L_x_173:
[----:B------:R-:W-:Y:S01]  /*4480*/  @!P4 R2UR UR8, R0 ;  /* 0x000000000008c2ca */ /* 0x000fe200000e0000 */
[----:B------:R-:W-:Y:S01]  /*4490*/  VOTEU.ALL UP1, P4 ;  /* 0x0000000000ff7886 */ /* 0x000fe20002020000 */
[----:B------:R-:W-:Y:S01]  /*44a0*/  @!P4 R2UR UR9, R9 ;  /* 0x000000000909c2ca */ /* 0x000fe200000e0000 */
[----:B------:R-:W-:Y:S01]  /*44b0*/  @!P4 IMAD.MOV.U32 R0, RZ, RZ, 0x2000 ;  /* 0x00002000ff00c424 */ /* 0x000fe200078e00ff */
[----:B------:R-:W-:Y:S01]  /*44c0*/  UMOV UR10, 0x0 ;  /* 0x00000000000a7882 */ /* 0x000fe20000000000 */
[----:B------:R-:W-:Y:S01]  /*44d0*/  UMOV UR11, 0x10000000 ;  /* 0x10000000000b7882 */ /* 0x000fe20000000000 */
[----:B------:R-:W-:Y:S01]  /*44e0*/  @!UP1 UIADD3 UR32, UPT, UPT, UR7, 0x200, URZ ;  /* 0x0000020007209890 */ /* 0x000fe2000fffe0ff */
[----:B------:R-:W-:Y:S01]  /*44f0*/  @!P4 IADD3 R9, P0, PT, R36, 0x580, RZ ;  /* 0x000005802409c810 */ /* 0x000fe20007f1e0ff */
[----:B------:R-:W-:Y:S05]  /*4500*/  VOTEU.ALL UP1, P4 ;  /* 0x0000000000ff7886 */ /* 0x000fea0002020000 */
[----:B------:R-:W-:Y:S01]  /*4510*/  IMAD.U32 R11, RZ, RZ, UR8 ;  /* 0x00000008ff0b7e24 */ /* 0x000fe2000f8e00ff */
[----:B------:R-:W-:Y:S01]  /*4520*/  UPRMT UR8, UR37, 0x654, UR33 ;  /* 0x0000065425087896 */ /* 0x000fe20008000021 */
[----:B------:R-:W-:Y:S03]  /*4530*/  IMAD.U32 R10, RZ, RZ, UR9 ;  /* 0x00000009ff0a7e24 */ /* 0x000fe6000f8e00ff */
[----:B------:R-:W-:Y:S02]  /*4540*/  @!P4 R2UR UR15, R11 ;  /* 0x000000000b0fc2ca */ /* 0x000fe400000e0000 */
[----:B------:R-:W-:Y:S11]  /*4550*/  @!P4 R2UR UR14, R10 ;  /* 0x000000000a0ec2ca */ /* 0x000ff600000e0000 */
[----:B------:R-:W-:Y:S02]  /*4560*/  @!UPT UIADD3 URZ, UPT, UPT, URZ, URZ, URZ ;  /* 0x000000fffffff290 */ /* 0x000fe4000fffe0ff */
[----:B------:R2:W-:Y:S01]  /*4570*/  @!UP1 UTMALDG.3D [UR32], [UR14], desc[UR10] ;  /* 0x00000a200e0095b4 */ /* 0x0005e20008011000 */
[----:B------:R3:W-:Y:S01]  /*4580*/  @!P4 SYNCS.ARRIVE.TRANS64.RED.A0TR RZ, [UR7+0x80], R0 ;  /* 0x00008000ffffc9a7 */ /* 0x0007e20008300407 */
[----:B------:R-:W-:Y:S01]  /*4590*/  SYNCS.ARRIVE.TRANS64.RED.A1T0 RZ, [UR8], RZ ;  /* 0x000000ffffff79a7 */ /* 0x000fe20008100408 */
[----:B---3--:R-:W-:Y:S01]  /*45a0*/  @!P4 IMAD.X R0, RZ, RZ, R37, P0 ;  /* 0x000000ffff00c224 */ /* 0x008fe200000e0625 */
[----:B------:R-:W3:Y:S02]  /*45b0*/  SYNCS.PHASECHK.TRANS64.TRYWAIT P2, [UR7+0xa8], R12 ;  /* 0x0000a80cff0075a7 */ /* 0x000ee40008041107 */
[----:B--23--:R-:W-:Y:S05]  /*45c0*/  @!P2 BRA `(.L_x_79) ;  /* 0x0000004400b8a947 */ /* 0x00cfea0003800000 */
.L_x_175:
        /* <DEDUP_REMOVED lines=8> */
[----:B------:R-:W-:Y:S01]  /*4650*/  @!UP1 UIADD3 UR24, UPT, UPT, UR7, 0x2200, URZ ;  /* 0x0000220007189890 */ /* 0x000fe2000fffe0ff */
[----:B------:R-:W-:Y:S01]  /*4660*/  VOTEU.ALL UP1, P4 ;  /* 0x0000000000ff7886 */ /* 0x000fe20002020000 */
[----:B------:R-:W-:Y:S01]  /*4670*/  UMOV UR27, UR35 ;  /* 0x00000023001b7c82 */ /* 0x000fe20008000000 */
[----:B------:R-:W-:Y:S02]  /*4680*/  UMOV UR28, UR36 ;  /* 0x00000024001c7c82 */ /* 0x000fe40008000000 */
[----:B------:R-:W-:Y:S01]  /*4690*/  IMAD.U32 R11, RZ, RZ, UR8 ;  /* 0x00000008ff0b7e24 */ /* 0x000fe2000f8e00ff */
[----:B------:R-:W-:Y:S01]  /*46a0*/  UPRMT UR8, UR37, 0x654, UR25 ;  /* 0x0000065425087896 */ /* 0x000fe20008000019 */
[----:B------:R-:W-:Y:S02]  /*46b0*/  IMAD.U32 R10, RZ, RZ, UR9 ;  /* 0x00000009ff0a7e24 */ /* 0x000fe4000f8e00ff */
[----:B------:R-:W-:Y:S01]  /*46c0*/  @!P4 IMAD.X R20, RZ, RZ, R37, P0 ;  /* 0x000000ffff14c224 */ /* 0x000fe200000e0625 */
[----:B------:R-:W-:Y:S02]  /*46d0*/  @!P4 R2UR UR15, R11 ;  /* 0x000000000b0fc2ca */ /* 0x000fe400000e0000 */
[----:B------:R-:W-:Y:S11]  /*46e0*/  @!P4 R2UR UR14, R10 ;  /* 0x000000000a0ec2ca */ /* 0x000ff600000e0000 */
[----:B------:R-:W-:Y:S02]  /*46f0*/  @!UPT UIADD3 URZ, UPT, UPT, URZ, URZ, URZ ;  /* 0x000000fffffff290 */ /* 0x000fe4000fffe0ff */
[----:B------:R2:W-:Y:S01]  /*4700*/  @!UP1 UTMALDG.3D [UR24], [UR14], desc[UR10] ;  /* 0x00000a180e0095b4 */ /* 0x0005e20008011000 */
[----:B------:R2:W-:Y:S01]  /*4710*/  @!P4 SYNCS.ARRIVE.TRANS64.RED.A0TR RZ, [UR7+0x88], R0 ;  /* 0x00008800ffffc9a7 */ /* 0x0005e20008300407 */
[----:B------:R-:W-:Y:S01]  /*4720*/  SYNCS.ARRIVE.TRANS64.RED.A1T0 RZ, [UR8], RZ ;  /* 0x000000ffffff79a7 */ /* 0x000fe20008100408 */
[----:B------:R-:W3:Y:S02]  /*4730*/  SYNCS.PHASECHK.TRANS64.TRYWAIT P2, [UR7+0xb0], R12 ;  /* 0x0000b00cff0075a7 */ /* 0x000ee40008041107 */
[----:B--23--:R-:W-:Y:S05]  /*4740*/  @!P2 BRA `(.L_x_80) ;  /* 0x000000440070a947 */ /* 0x00cfea0003800000 */
.L_x_177:
[----:B------:R-:W2:Y:S01]  /*4750*/  LDC.64 R14, c[0x0][0xb10] ;  /* 0x0002c400ff0e7b82 */ /* 0x000ea20000000a00 */
[----:B------:R-:W-:Y:S01]  /*4760*/  @!P4 R2UR UR8, R20 ;  /* 0x000000001408c2ca */ /* 0x000fe200000e0000 */
[----:B------:R-:W-:Y:S01]  /*4770*/  VOTEU.ALL UP1, P4 ;  /* 0x0000000000ff7886 */ /* 0x000fe20002020000 */
[----:B------:R-:W-:Y:S01]  /*4780*/  @!P4 R2UR UR9, R21 ;  /* 0x000000001509c2ca */ /* 0x000fe200000e0000 */
[----:B------:R-:W-:Y:S01]  /*4790*/  UMOV UR10, 0x0 ;  /* 0x00000000000a7882 */ /* 0x000fe20000000000 */
[----:B------:R-:W-:Y:S03]  /*47a0*/  UMOV UR11, 0x10000000 ;  /* 0x10000000000b7882 */ /* 0x000fe60000000000 */
[----:B------:R-:W3:Y:S01]  /*47b0*/  LDC.64 R10, c[0x0][0xb18] ;  /* 0x0002c600ff0a7b82 */ /* 0x000ee20000000a00 */
[----:B------:R-:W-:Y:S01]  /*47c0*/  @!UP1 UIADD3 UR18, UPT, UPT, UR34, 0x20, URZ ;  /* 0x0000002022129890 */ /* 0x000fe2000fffe0ff */
[----:B------:R-:W-:Y:S01]  /*47d0*/  @P3 SHF.R.U32.HI R24, RZ, 0x10, R29 ;  /* 0x00000010ff183819 */ /* 0x000fe2000001161d */
[----:B------:R-:W-:Y:S01]  /*47e0*/  @!UP1 UIADD3 UR16, UPT, UPT, UR7, 0x4200, URZ ;  /* 0x0000420007109890 */ /* 0x000fe2000fffe0ff */
[----:B------:R-:W-:Y:S01]  /*47f0*/  VIADD R27, R27, 0x1 ;  /* 0x000000011b1b7836 */ /* 0x000fe20000000000 */
[----:B------:R-:W-:Y:S03]  /*4800*/  VOTEU.ALL UP1, P4 ;  /* 0x0000000000ff7886 */ /* 0x000fe60002020000 */
[----:B------:R-:W5:Y:S01]  /*4810*/  @!P1 LDC R0, c[0x0][0xb20] ;  /* 0x0002c800ff009b82 */ /* 0x000f620000000800 */
[----:B------:R-:W-:Y:S01]  /*4820*/  UMOV UR19, UR35 ;  /* 0x0000002300137c82 */ /* 0x000fe20008000000 */
[----:B------:R-:W-:Y:S01]  /*4830*/  IMAD.U32 R21, RZ, RZ, UR8 ;  /* 0x00000008ff157e24 */ /* 0x000fe2000f8e00ff */
[----:B------:R-:W-:Y:S05]  /*4840*/  UMOV UR20, UR36 ;  /* 0x0000002400147c82 */ /* 0x000fea0008000000 */
[----:B-1----:R-:W1:Y:S01]  /*4850*/  @!P1 LDC R3, c[0x0][0xb0c] ;  /* 0x0002c300ff039b82 */ /* 0x002e620000000800 */
[----:B------:R-:W-:Y:S01]  /*4860*/  IMAD.U32 R20, RZ, RZ, UR9 ;  /* 0x00000009ff147e24 */ /* 0x000fe2000f8e00ff */
[----:B------:R-:W-:Y:S01]  /*4870*/  UPRMT UR8, UR37, 0x654, UR17 ;  /* 0x0000065425087896 */ /* 0x000fe20008000011 */
[----:B------:R-:W-:Y:S03]  /*4880*/  @!P4 R2UR UR15, R21 ;  /* 0x00000000150fc2ca */ /* 0x000fe600000e0000 */
[----:B------:R-:W-:Y:S01]  /*4890*/  @!P4 R2UR UR14, R20 ;  /* 0x00000000140ec2ca */ /* 0x000fe200000e0000 */
[----:B------:R-:W-:Y:S11]  /*48a0*/  @!P4 IMAD.MOV.U32 R20, RZ, RZ, 0x2000 ;  /* 0x00002000ff14c424 */ /* 0x000ff600078e00ff */
[----:B------:R-:W-:Y:S01]  /*48b0*/  @!UPT UIADD3 URZ, UPT, UPT, URZ, URZ, URZ ;  /* 0x000000fffffff290 */ /* 0x000fe2000fffe0ff */
[----:B------:R1:W-:Y:S01]  /*48c0*/  @!UP1 UTMALDG.3D [UR16], [UR14], desc[UR10] ;  /* 0x00000a100e0095b4 */ /* 0x0003e20008011000 */
[----:B------:R1:W-:Y:S02]  /*48d0*/  @!P4 SYNCS.ARRIVE.TRANS64.RED.A0TR RZ, [UR7+0x90], R20 ;  /* 0x00009014ffffc9a7 */ /* 0x0003e40008300407 */
[----:B-1----:R-:W-:Y:S01]  /*48e0*/  @!P1 ISETP.NE.AND P2, PT, R3, 0x1, PT ;  /* 0x000000010300980c */ /* 0x002fe20003f45270 */
[C---:B--2---:R-:W-:Y:S01]  /*48f0*/  @!P1 IMAD.HI.U32 R14, R13.reuse, R14, RZ ;  /* 0x0000000e0d0e9227 */ /* 0x044fe200078e00ff */
[----:B---3--:R-:W-:Y:S03]  /*4900*/  @!P1 ISETP.NE.AND P0, PT, R10, 0x1, PT ;  /* 0x000000010a00980c */ /* 0x008fe60003f05270 */
[C---:B------:R-:W-:Y:S01]  /*4910*/  @!P1 IMAD.HI.U32 R11, R8.reuse, R11, RZ ;  /* 0x0000000b080b9227 */ /* 0x040fe200078e00ff */
[----:B------:R-:W-:Y:S04]  /*4920*/  @!P1 SHF.R.U32.HI R14, RZ, R15, R14 ;  /* 0x0000000fff0e9219 */ /* 0x000fe8000001160e */
[----:B-----5:R-:W-:Y:S01]  /*4930*/  @!P1 SHF.R.U32.HI R9, RZ, R0, R11 ;  /* 0x00000000ff099219 */ /* 0x020fe2000001160b */
[----:B------:R-:W-:Y:S01]  /*4940*/  SYNCS.ARRIVE.TRANS64.RED.A1T0 RZ, [UR8], RZ ;  /* 0x000000ffffff79a7 */ /* 0x000fe20008100408 */
[----:B------:R-:W-:Y:S02]  /*4950*/  @!P1 SEL R14, R13, R14, !P2 ;  /* 0x0000000e0d0e9207 */ /* 0x000fe40005000000 */
[----:B------:R-:W-:Y:S01]  /*4960*/  @!P1 SEL R9, R8, R9, !P0 ;  /* 0x0000000908099207 */ /* 0x000fe20004000000 */
[----:B------:R-:W1:Y:S04]  /*4970*/  SYNCS.PHASECHK.TRANS64.TRYWAIT P5, [UR7+0xb8], R12 ;  /* 0x0000b80cff0075a7 */ /* 0x000e6800080a1107 */
[----:B------:R-:W-:Y:S02]  /*4980*/  @!P1 IMAD.IADD R0, R9, 0x1, -R14 ;  /* 0x0000000109009824 */ /* 0x000fe400078e0a0e */
[----:B------:R-:W-:Y:S02]  /*4990*/  @!P1 IMAD.IADD R9, R14, 0x1, -R9 ;  /* 0x000000010e099824 */ /* 0x000fe400078e0a09 */
[----:B------:R-:W-:Y:S02]  /*49a0*/  @!P1 IMAD R13, R0, R3, R13 ;  /* 0x00000003000d9224 */ /* 0x000fe400078e020d */
[----:B------:R-:W-:Y:S01]  /*49b0*/  @!P1 IMAD R8, R9, R10, R8 ;  /* 0x0000000a09089224 */ /* 0x000fe200078e0208 */
[----:B-1----:R-:W-:Y:S06]  /*49c0*/  @!P5 BRA `(.L_x_81) ;  /* 0x0000004000e8d947 */ /* 0x002fec0003800000 */
.L_x_179:
[----:B-1----:R-:W-:Y:S01]  /*49d0*/  @!P4 IADD3 R3, P0, PT, R36, 0x580, RZ ;  /* 0x000005802403c810 */ /* 0x002fe20007f1e0ff */
[----:B------:R-:W-:Y:S01]  /*49e0*/  VOTEU.ALL UP1, P4 ;  /* 0x0000000000ff7886 */ /* 0x000fe20002020000 */
[----:B------:R-:W-:Y:S01]  /*49f0*/  UMOV UR18, 0x0 ;  /* 0x0000000000127882 */ /* 0x000fe20000000000 */
[----:B------:R-:W-:Y:S01]  /*4a00*/  UMOV UR19, 0x10000000 ;  /* 0x1000000000137882 */ /* 0x000fe20000000000 */
[----:B------:R-:W-:Y:S01]  /*4a10*/  @!P4 R2UR UR9, R3 ;  /* 0x000000000309c2ca */ /* 0x000fe200000e0000 */
[----:B------:R-:W-:Y:S01]  /*4a20*/  @!P4 IMAD.X R0, RZ, RZ, R37, P0 ;  /* 0x000000ffff00c224 */ /* 0x000fe200000e0625 */
[----:B------:R-:W-:Y:S01]  /*4a30*/  @!UP1 UIADD3 UR10, UPT, UPT, UR34, 0x30, URZ ;  /* 0x00000030220a9890 */ /* 0x000fe2000fffe0ff */
[----:B------:R-:W-:Y:S01]  /*4a40*/  ISETP.NE.AND P0, PT, R27, 0x2, PT ;  /* 0x000000021b00780c */ /* 0x000fe20003f05270 */
[----:B------:R-:W-:Y:S01]  /*4a50*/  UMOV UR11, UR35 ;  /* 0x00000023000b7c82 */ /* 0x000fe20008000000 */
[----:B------:R-:W-:Y:S01]  /*4a60*/  UMOV UR12, UR36 ;  /* 0x00000024000c7c82 */ /* 0x000fe20008000000 */
[----:B------:R-:W-:Y:S01]  /*4a70*/  @!P4 R2UR UR8, R0 ;  /* 0x000000000008c2ca */ /* 0x000fe200000e0000 */
[----:B------:R-:W-:Y:S01]  /*4a80*/  IMAD.IADD R20, R8, 0x1, R66 ;  /* 0x0000000108147824 */ /* 0x000fe200078e0242 */
[----:B------:R-:W-:Y:S01]  /*4a90*/  @P3 R2UR UR36, R24 ;  /* 0x00000000182432ca */ /* 0x000fe200000e0000 */
[----:B------:R-:W-:Y:S01]  /*4aa0*/  IMAD.IADD R21, R13, 0x1, R68 ;  /* 0x000000010d157824 */ /* 0x000fe200078e0244 */
[----:B------:R-:W-:Y:S02]  /*4ab0*/  SEL R0, RZ, 0x1, P0 ;  /* 0x00000001ff007807 */ /* 0x000fe40000000000 */
[----:B------:R-:W-:Y:S01]  /*4ac0*/  LOP3.LUT R32, R32, 0x1, RZ, 0x3c, !PT ;  /* 0x0000000120207812 */ /* 0x000fe200078e3cff */
[----:B------:R-:W-:Y:S01]  /*4ad0*/  IMAD.U32 R10, RZ, RZ, UR9 ;  /* 0x00000009ff0a7e24 */ /* 0x000fe2000f8e00ff */
[----:B------:R-:W-:Y:S01]  /*4ae0*/  @!UP1 UIADD3 UR9, UPT, UPT, UR7, 0x98, URZ ;  /* 0x0000009807099890 */ /* 0x000fe2000fffe0ff */
[----:B------:R-:W-:Y:S02]  /*4af0*/  LOP3.LUT R25, R25, R0, RZ, 0x3c, !PT ;  /* 0x0000000019197212 */ /* 0x000fe400078e3cff */
[----:B------:R-:W-:Y:S02]  /*4b00*/  SEL R27, R27, RZ, P0 ;  /* 0x000000ff1b1b7207 */ /* 0x000fe40000000000 */
[----:B------:R-:W-:Y:S01]  /*4b10*/  IMAD.U32 R11, RZ, RZ, UR8 ;  /* 0x00000008ff0b7e24 */ /* 0x000fe2000f8e00ff */
[----:B------:R-:W-:Y:S01]  /*4b20*/  @!P4 R2UR UR14, R10 ;  /* 0x000000000a0ec2ca */ /* 0x000fe200000e0000 */
[----:B------:R-:W-:Y:S01]  /*4b30*/  @!UP1 UIADD3 UR8, UPT, UPT, UR7, 0x6200, URZ ;  /* 0x0000620007089890 */ /* 0x000fe2000fffe0ff */
[----:B------:R-:W-:Y:S02]  /*4b40*/  VOTEU.ALL UP1, P4 ;  /* 0x0000000000ff7886 */ /* 0x000fe40002020000 */
[----:B------:R-:W-:Y:S11]  /*4b50*/  @!P4 R2UR UR15, R11 ;  /* 0x000000000b0fc2ca */ /* 0x000ff600000e0000 */
[----:B------:R-:W-:Y:S02]  /*4b60*/  @!UPT UIADD3 URZ, UPT, UPT, URZ, URZ, URZ ;  /* 0x000000fffffff290 */ /* 0x000fe4000fffe0ff */
[----:B------:R2:W-:Y:S01]  /*4b70*/  @!UP1 UTMALDG.3D [UR8], [UR14], desc[UR18] ;  /* 0x000012080e0095b4 */ /* 0x0005e20008011000 */
[----:B------:R2:W-:Y:S01]  /*4b80*/  @!P4 SYNCS.ARRIVE.TRANS64.RED.A0TR RZ, [UR7+0x98], R23 ;  /* 0x00009817ffffc9a7 */ /* 0x0005e20008300407 */
[----:B------:R-:W-:Y:S01]  /*4b90*/  UPLOP3.LUT UP1, UPT, UPT, UPT, UPT, 0x80, 0x8 ;  /* 0x000000000008789c */ /* 0x000fe20003f2f070 */
[----:B------:R-:W-:Y:S01]  /*4ba0*/  SYNCS.ARRIVE.TRANS64.RED.A1T0 RZ, [UR13], RZ ;  /* 0x000000ffffff79a7 */ /* 0x000fe2000810040d */
[----:B------:R-:W-:Y:S09]  /*4bb0*/  @P3 BRA `(.L_x_82) ;  /* 0xfffffff000943947 */ /* 0x000ff2000383ffff */
[----:B------:R-:W-:-:S04]  /*4bc0*/  SHF.L.U32 R3, R32, 0x1f, RZ ;  /* 0x0000001f20037819 */ /* 0x000fc800000006ff */
[----:B------:R-:W1:Y:S02]  /*4bd0*/  SYNCS.PHASECHK.TRANS64.TRYWAIT P0, [UR7+0xa0], R3 ;  /* 0x0000a003ff0075a7 */ /* 0x000e640008001107 */
[----:B-1----:R-:W-:Y:S05]  /*4be0*/  @!P0 BRA `(.L_x_83) ;  /* 0x0000004000788947 */ /* 0x002fea0003800000 */
.L_x_181:
[----:B------:R-:W3:Y:S02]  /*4bf0*/  SYNCS.PHASECHK.TRANS64.TRYWAIT P0, [UR7+0xa8], R3 ;  /* 0x0000a803ff0075a7 */ /* 0x000ee40008001107 */
[----:B---3--:R-:W-:Y:S05]  /*4c00*/  @!P0 BRA `(.L_x_84) ;  /* 0x0000004000888947 */ /* 0x008fea0003800000 */
.L_x_183:
[----:B------:R-:W3:Y:S02]  /*4c10*/  SYNCS.PHASECHK.TRANS64.TRYWAIT P0, [UR7+0xb0], R3 ;  /* 0x0000b003ff0075a7 */ /* 0x000ee40008001107 */
[----:B---3--:R-:W-:Y:S05]  /*4c20*/  @!P0 BRA `(.L_x_85) ;  /* 0x0000004000988947 */ /* 0x008fea0003800000 */
.L_x_185:
[----:B-1----:R-:W-:-:S07]  /*4c30*/  MOV R0, UR7 ;  /* 0x0000000700007c02 */ /* 0x002fce0008000f00 */
.L_x_86:
[----:B-1----:R-:W-:-:S04]  /*4c40*/  SHF.L.U32 R3, R32, 0x1f, RZ ;  /* 0x0000001f20037819 */ /* 0x002fc800000006ff */
[----:B------:R1:W3:Y:S03]  /*4c50*/  SYNCS.PHASECHK.TRANS64.TRYWAIT P0, [R0+URZ+0xb8], R3 ;  /* 0x0000b803000075a7 */ /* 0x0002e600080011ff */
[----:B---3--:R-:W-:Y:S05]  /*4c60*/  @!P0 NANOSLEEP.SYNCS 0x989680 ;  /* 0x009896800000895d */ /* 0x008fea0003900000 */
[----:B------:R-:W3:Y:S02]  /*4c70*/  @!P0 SYNCS.PHASECHK.TRANS64 P0, [R0+URZ+0xb8], R3 ;  /* 0x0000b803000085a7 */ /* 0x000ee400080010ff */
[----:B--23--:R-:W-:Y:S05]  /*4c80*/  @P0 EXIT ;  /* 0x000000000000094d */ /* 0x00cfea0003800000 */
[----:B------:R-:W-:Y:S05]  /*4c90*/  BRA `(.L_x_86) ;  /* 0xfffffffc00e87947 */ /* 0x000fea000383ffff */
.L_x_71:
[----:B------:R-:W-:-:S06]  /*4ca0*/  UISETP.GE.AND UP1, UPT, UR8, 0x4, UPT ;  /* 0x000000040800788c */ /* 0x000fcc000bf26270 */
[----:B------:R-:W-:-:S13]  /*4cb0*/  PLOP3.LUT P0, PT, PT, PT, UP1, 0x80, 0x8 ;  /* 0x000000000008781c */ /* 0x000fda0003f0f018 */
[----:B------:R-:W-:Y:S05]  /*4cc0*/  @!P0 EXIT ;  /* 0x000000000000894d */ /* 0x000fea0003800000 */
[----:B------:R-:W-:Y:S01]  /*4cd0*/  BAR.SYNC.DEFER_BLOCKING 0x6, 0xa0 ;  /* 0x0182800000007b1d */ /* 0x000fe20000010000 */
[C---:B------:R-:W-:Y:S01]  /*4ce0*/  IMAD.SHL.U32 R3, R81.reuse, 0x10, RZ ;  /* 0x0000001051037824 */ /* 0x040fe200078e00ff */
[C---:B------:R-:W-:Y:S01]  /*4cf0*/  SHF.L.U32 R33, R81.reuse, 0x10, RZ ;  /* 0x0000001051217819 */ /* 0x040fe200000006ff */
[C---:B------:R-:W-:Y:S01]  /*4d00*/  IMAD.SHL.U32 R80, R81.reuse, 0x2, RZ ;  /* 0x0000000251507824 */ /* 0x040fe200078e00ff */
[----:B------:R-:W-:Y:S01]  /*4d10*/  LOP3.LUT R82, R81, 0x60, RZ, 0xc0, !PT ;  /* 0x0000006051527812 */ /* 0x000fe200078ec0ff */
[----:B------:R-:W-:Y:S01]  /*4d20*/  HFMA2 R77, -RZ, RZ, 0, 5.9604644775390625e-08 ;  /* 0x00000001ff4d7431 */ /* 0x000fe200000001ff */
[----:B------:R-:W-:Y:S02]  /*4d30*/  UMOV UR48, 0x400 ;  /* 0x0000040000307882 */ /* 0x000fe40000000000 */
[----:B------:R-:W1:Y:S01]  /*4d40*/  LDC R71, c[0x0][0x370] ;  /* 0x0000dc00ff477b82 */ /* 0x000e620000000800 */
[----:B------:R-:W-:Y:S01]  /*4d50*/  ULEA UR48, UR37, UR48, 0x18 ;  /* 0x0000003025307291 */ /* 0x000fe2000f8ec0ff */
[----:B------:R-:W-:Y:S01]  /*4d60*/  LOP3.LUT R5, R3, 0x60, RZ, 0xc0, !PT ;  /* 0x0000006003057812 */ /* 0x000fe200078ec0ff */
[----:B------:R-:W-:Y:S01]  /*4d70*/  HFMA2 R75, -RZ, RZ, 0, 0 ;  /* 0x00000000ff4b7431 */ /* 0x000fe200000001ff */
[----:B------:R-:W-:Y:S01]  /*4d80*/  LOP3.LUT R79, R81, 0x2, RZ, 0xc0, !PT ;  /* 0x00000002514f7812 */ /* 0x000fe200078ec0ff */
[----:B------:R-:W-:Y:S01]  /*4d90*/  UIADD3 UR4, UPT, UPT, UR48, 0x200, URZ ;  /* 0x0000020030047890 */ /* 0x000fe2000fffe0ff */
[----:B------:R-:W-:Y:S01]  /*4da0*/  LOP3.LUT R80, R5, 0xc, R80, 0xf8, !PT ;  /* 0x0000000c05507812 */ /* 0x000fe200078ef850 */
[----:B------:R-:W-:Y:S01]  /*4db0*/  IMAD.MOV.U32 R30, RZ, RZ, RZ ;  /* 0x000000ffff1e7224 */ /* 0x000fe200078e00ff */
[----:B------:R-:W2:Y:S01]  /*4dc0*/  LDC R28, c[0x0][0xb0c] ;  /* 0x0002c300ff1c7b82 */ /* 0x000ea20000000800 */
[----:B------:R-:W-:Y:S01]  /*4dd0*/  LOP3.LUT R33, R33, 0x600000, RZ, 0xc0, !PT ;  /* 0x0060000021217812 */ /* 0x000fe200078ec0ff */
[----:B------:R-:W-:Y:S01]  /*4de0*/  IMAD.MOV.U32 R85, RZ, RZ, RZ ;  /* 0x000000ffff557224 */ /* 0x000fe200078e00ff */
[----:B------:R-:W-:Y:S01]  /*4df0*/  LOP3.LUT R80, R80, 0x790, R3, 0xf8, !PT ;  /* 0x0000079050507812 */ /* 0x000fe200078ef803 */
[----:B------:R-:W-:Y:S01]  /*4e00*/  IMAD.U32 R73, RZ, RZ, UR4 ;  /* 0x00000004ff497e24 */ /* 0x000fe2000f8e00ff */
[----:B------:R-:W-:Y:S01]  /*4e10*/  LOP3.LUT R81, R81, 0x4, RZ, 0xc0, !PT ;  /* 0x0000000451517812 */ /* 0x000fe200078ec0ff */
[----:B------:R-:W4:Y:S01]  /*4e20*/  LDCU.64 UR52, c[0x0][0x348] ;  /* 0x00006900ff3477ac */ /* 0x000f220008000a00 */
[----:B------:R-:W-:Y:S01]  /*4e30*/  MOV R76, RZ ;  /* 0x000000ff004c7202 */ /* 0x000fe20000000f00 */
[----:B------:R-:W1:Y:S01]  /*4e40*/  LDC R69, c[0x0][0xb20] ;  /* 0x0002c800ff457b82 */ /* 0x000e620000000800 */
[----:B------:R-:W3:Y:S01]  /*4e50*/  LDS R0, [UR48+0x180] ;  /* 0x00018030ff007984 */ /* 0x000ee20008000800 */
[----:B------:R-:W-:Y:S01]  /*4e60*/  IMAD R80, R80, 0x4, R73 ;  /* 0x0000000450507824 */ /* 0x000fe200078e0249 */
[----:B------:R-:W1:Y:S03]  /*4e70*/  LDCU.64 UR38, c[0x0][0x888] ;  /* 0x00011100ff2677ac */ /* 0x000e660008000a00 */
[--C-:B------:R-:W-:Y:S01]  /*4e80*/  IMAD R79, R79, -0x10, R80.reuse ;  /* 0xfffffff04f4f7824 */ /* 0x100fe200078e0250 */
[----:B------:R-:W1:Y:S01]  /*4e90*/  LDCU.64 UR44, c[0x0][0x890] ;  /* 0x00011200ff2c77ac */ /* 0x000e620008000a00 */
[----:B------:R-:W1:Y:S01]  /*4ea0*/  LDC R27, c[0x0][0xb30] ;  /* 0x0002cc00ff1b7b82 */ /* 0x000e620000000800 */
[----:B------:R-:W-:Y:S01]  /*4eb0*/  IMAD R78, R81, -0x10, R80 ;  /* 0xfffffff0514e7824 */ /* 0x000fe200078e0250 */
[----:B------:R-:W-:Y:S01]  /*4ec0*/  UMOV UR49, URZ ;  /* 0x000000ff00317c82 */ /* 0x000fe20008000000 */
[----:B------:R-:W-:-:S05]  /*4ed0*/  UMOV UR51, URZ ;  /* 0x000000ff00337c82 */ /* 0x000fca0008000000 */
[----:B------:R-:W1:Y:S08]  /*4ee0*/  LDC.64 R64, c[0x0][0xb10] ;  /* 0x0002c400ff407b82 */ /* 0x000e700000000a00 */
[----:B------:R-:W1:Y:S08]  /*4ef0*/  LDC.64 R24, c[0x0][0xb18] ;  /* 0x0002c600ff187b82 */ /* 0x000e700000000a00 */
[----:B------:R-:W1:Y:S08]  /*4f00*/  LDC.64 R22, c[0x0][0xb28] ;  /* 0x0002ca00ff167b82 */ /* 0x000e700000000a00 */
[----:B------:R-:W1:Y:S01]  /*4f10*/  LDC.64 R62, c[0x0][0x8b0] ;  /* 0x00022c00ff3e7b82 */ /* 0x000e620000000a00 */
[----:B---3--:R-:W-:-:S07]  /*4f20*/  IMAD.IADD R33, R0, 0x1, R33 ;  /* 0x0000000100217824 */ /* 0x008fce00078e0221 */
[----:B------:R-:W3:Y:S08]  /*4f30*/  LDC.64 R60, c[0x0][0x8a8] ;  /* 0x00022a00ff3c7b82 */ /* 0x000ef00000000a00 */
[----:B--2-4-:R-:W1:Y:S02]  /*4f40*/  LDC R70, c[0x0][0x374] ;  /* 0x0000dd00ff467b82 */ /* 0x014e640000000800 */
.L_x_130:
[----:B------:R-:W-:Y:S02]  /*4f50*/  LEA R0, R85, UR48, 0x3 ;  /* 0x0000003055007c11 */ /* 0x000fe4000f8e18ff */
[----:B------:R-:W-:Y:S02]  /*4f60*/  SHF.L.U32 R3, R75, 0x1f, RZ ;  /* 0x0000001f4b037819 */ /* 0x000fe400000006ff */
[----:B-1----:R-:W-:Y:S02]  /*4f70*/  LEA R16, R85, UR48, 0x4 ;  /* 0x0000003055107c11 */ /* 0x002fe4000f8e20ff */
[----:B------:R-:W2:Y:S02]  /*4f80*/  SYNCS.PHASECHK.TRANS64.TRYWAIT P0, [R0+URZ+0xd0], R3 ;  /* 0x0000d003000075a7 */ /* 0x000ea400080011ff */
[----:B--23--:R-:W-:Y:S05]  /*4f90*/  @!P0 BRA `(.L_x_87) ;  /* 0x0000003c00d48947 */ /* 0x00cfea0003800000 */
.L_x_186:
[----:B------:R-:W4:Y:S01]  /*4fa0*/  LDC.64 R12, c[0x0][0xb10] ;  /* 0x0002c400ff0c7b82 */ /* 0x000f220000000a00 */
[----:B------:R-:W3:Y:S01]  /*4fb0*/  LDS.128 R16, [R16+0x160] ;  /* 0x0001600010107984 */ /* 0x000ee20000000c00 */
[----:B-1----:R-:W-:Y:S01]  /*4fc0*/  ISETP.NE.AND P1, PT, R27, 0x1, PT ;  /* 0x000000011b00780c */ /* 0x002fe20003f25270 */
[----:B--2---:R-:W-:Y:S01]  /*4fd0*/  VIADD R0, R0, 0xe0 ;  /* 0x000000e000007836 */ /* 0x004fe20000000000 */
[----:B------:R-:W-:Y:S04]  /*4fe0*/  ISETP.GE.AND P0, PT, R26, 0x1, PT ;  /* 0x000000011a00780c */ /* 0x000fe80003f06270 */
[----:B------:R-:W1:Y:S01]  /*4ff0*/  LDC.64 R10, c[0x0][0xb18] ;  /* 0x0002c600ff0a7b82 */ /* 0x000e620000000a00 */
[----:B------:R-:W-:Y:S01]  /*5000*/  PRMT R0, RZ, 0x654, R0 ;  /* 0x00000654ff007816 */ /* 0x000fe20000000000 */
[----:B------:R-:W-:Y:S01]  /*5010*/  @!PT LDS RZ, [RZ] ;  /* 0x00000000fffff984 */ /* 0x000fe20000000800 */
[----:B------:R-:W-:Y:S01]  /*5020*/  @!PT LDS RZ, [RZ] ;  /* 0x00000000fffff984 */ /* 0x000fe20000000800 */
[----:B------:R-:W-:Y:S01]  /*5030*/  @!PT LDS RZ, [RZ] ;  /* 0x00000000fffff984 */ /* 0x000fe20000000800 */
[----:B------:R-:W-:Y:S01]  /*5040*/  @!PT LDS RZ, [RZ] ;  /* 0x00000000fffff984 */ /* 0x000fe20000000800 */
[----:B------:R2:W-:Y:S06]  /*5050*/  MEMBAR.ALL.CTA ;  /* 0x0000000000007992 */ /* 0x0005ec0000008000 */
[----:B--2---:R-:W2:Y:S01]  /*5060*/  FENCE.VIEW.ASYNC.S ;  /* 0x00000000000073c6 */ /* 0x004ea20000000000 */
[----:B------:R-:W1:Y:S08]  /*5070*/  @!P1 LDC R14, c[0x0][0xb20] ;  /* 0x0002c800ff0e9b82 */ /* 0x000e700000000800 */
[----:B------:R-:W1:Y:S01]  /*5080*/  @!P1 LDC R9, c[0x0][0xb0c] ;  /* 0x0002c300ff099b82 */ /* 0x000e620000000800 */
[----:B--2---:R2:W-:Y:S01]  /*5090*/  SYNCS.ARRIVE.TRANS64.RED.A1T0 RZ, [R0+URZ], RZ ;  /* 0x000000ff00ff79a7 */ /* 0x0045e200081004ff */
[----:B---3--:R-:W-:Y:S04]  /*50a0*/  LOP3.LUT P4, RZ, R18, 0x1, RZ, 0xc0, !PT ;  /* 0x0000000112ff7812 */ /* 0x008fe8000788c0ff */
[----:B------:R-:W-:Y:S09]  /*50b0*/  P2R R83, PR, RZ, 0x10 ;  /* 0x00000010ff537803 */ /* 0x000ff20000000000 */
[----:B------:R-:W-:Y:S02]  /*50c0*/  @P4 MOV R31, R16 ;  /* 0x00000010001f4202 */ /* 0x000fe40000000f00 */
[----:B------:R-:W-:Y:S01]  /*50d0*/  @P4 LOP3.LUT R29, R17, 0xffff, RZ, 0xc0, !PT ;  /* 0x0000ffff111d4812 */ /* 0x000fe200078ec0ff */
[----:B--2-4-:R-:W-:Y:S06]  /*50e0*/  @!P0 BRA `(.L_x_88) ;  /* 0x0000000000a48947 */ /* 0x014fec0003800000 */
[----:B------:R-:W-:Y:S01]  /*50f0*/  IMAD.HI.U32 R36, R70, R25, RZ ;  /* 0x0000001946247227 */ /* 0x000fe200078e00ff */
[----:B------:R-:W-:Y:S02]  /*5100*/  ISETP.NE.AND P0, PT, R24, 0x1, PT ;  /* 0x000000011800780c */ /* 0x000fe40003f05270 */
[----:B------:R-:W-:Y:S01]  /*5110*/  ISETP.NE.AND P2, PT, R26, 0x1, PT ;  /* 0x000000011a00780c */ /* 0x000fe20003f45270 */
[-C--:B------:R-:W-:Y:S01]  /*5120*/  IMAD.HI.U32 R34, R71, R64.reuse, RZ ;  /* 0x0000004047227227 */ /* 0x080fe200078e00ff */
[----:B------:R-:W-:Y:S02]  /*5130*/  SHF.R.U32.HI R37, RZ, R69, R36 ;  /* 0x00000045ff257219 */ /* 0x000fe40000011624 */
[----:B------:R-:W-:Y:S01]  /*5140*/  ISETP.NE.AND P3, PT, R28, 0x1, PT ;  /* 0x000000011c00780c */ /* 0x000fe20003f65270 */
[----:B------:R-:W-:Y:S01]  /*5150*/  IMAD.HI.U32 R40, R29, R25, RZ ;  /* 0x000000191d287227 */ /* 0x000fe200078e00ff */
[----:B------:R-:W-:Y:S02]  /*5160*/  SHF.R.U32.HI R34, RZ, R65, R34 ;  /* 0x00000041ff227219 */ /* 0x000fe40000011622 */
[----:B------:R-:W-:Y:S01]  /*5170*/  SEL R3, R70, R37, !P0 ;  /* 0x0000002546037207 */ /* 0x000fe20004000000 */
[----:B------:R-:W-:Y:S01]  /*5180*/  IMAD.HI.U32 R38, R31, R64, RZ ;  /* 0x000000401f267227 */ /* 0x000fe200078e00ff */
[----:B------:R-:W-:Y:S03]  /*5190*/  SEL R7, R71, R34, !P3 ;  /* 0x0000002247077207 */ /* 0x000fe60005800000 */
[-C--:B------:R-:W-:Y:S01]  /*51a0*/  IMAD.HI.U32 R34, R3, R22.reuse, RZ ;  /* 0x0000001603227227 */ /* 0x080fe200078e00ff */
[----:B------:R-:W-:Y:S03]  /*51b0*/  SHF.R.U32.HI R38, RZ, R65, R38 ;  /* 0x00000041ff267219 */ /* 0x000fe60000011626 */
[----:B------:R-:W-:Y:S01]  /*51c0*/  IMAD.HI.U32 R36, R7, R22, RZ ;  /* 0x0000001607247227 */ /* 0x000fe200078e00ff */
[----:B------:R-:W-:Y:S02]  /*51d0*/  @P2 SHF.R.U32.HI R3, RZ, R23, R34 ;  /* 0x00000017ff032219 */ /* 0x000fe40000011622 */
[----:B------:R-:W-:Y:S02]  /*51e0*/  SHF.R.U32.HI R34, RZ, R69, R40 ;  /* 0x00000045ff227219 */ /* 0x000fe40000011628 */
[----:B------:R-:W-:Y:S01]  /*51f0*/  @P2 SHF.R.U32.HI R7, RZ, R23, R36 ;  /* 0x00000017ff072219 */ /* 0x000fe20000011624 */
[C---:B------:R-:W-:Y:S01]  /*5200*/  IMAD R2, R26.reuse, R3, RZ ;  /* 0x000000031a027224 */ /* 0x040fe200078e02ff */
[----:B------:R-:W-:Y:S02]  /*5210*/  SEL R5, R29, R34, !P0 ;  /* 0x000000221d057207 */ /* 0x000fe40004000000 */
[----:B------:R-:W-:Y:S01]  /*5220*/  SEL R3, R31, R38, !P3 ;  /* 0x000000261f037207 */ /* 0x000fe20005800000 */
[----:B------:R-:W-:Y:S01]  /*5230*/  IMAD R4, R26, R7, RZ ;  /* 0x000000071a047224 */ /* 0x000fe200078e02ff */
[C---:B------:R-:W-:Y:S01]  /*5240*/  ISETP.GE.AND P0, PT, R5.reuse, R2, PT ;  /* 0x000000020500720c */ /* 0x040fe20003f06270 */
[----:B------:R-:W-:Y:S03]  /*5250*/  IMAD.HI.U32 R6, R5, R22, RZ ;  /* 0x0000001605067227 */ /* 0x000fe600078e00ff */
[----:B------:R-:W-:Y:S01]  /*5260*/  ISETP.GE.OR P0, PT, R3, R4, P0 ;  /* 0x000000040300720c */ /* 0x000fe20000706670 */
[----:B------:R-:W-:Y:S01]  /*5270*/  IMAD.MOV R4, RZ, RZ, -R3 ;  /* 0x000000ffff047224 */ /* 0x000fe200078e0a03 */
[-C--:B------:R-:W-:Y:S03]  /*5280*/  SHF.R.U32.HI R6, RZ, R23.reuse, R6 ;  /* 0x00000017ff067219 */ /* 0x080fe60000011606 */
[----:B------:R-:W-:Y:S01]  /*5290*/  IMAD R31, R28, R4, R31 ;  /* 0x000000041c1f7224 */ /* 0x000fe200078e021f */
[----:B------:R-:W-:Y:S05]  /*52a0*/  SEL R15, R5, R6, !P2 ;  /* 0x00000006050f7207 */ /* 0x000fea0005000000 */
[----:B------:R-:W-:Y:S02]  /*52b0*/  IMAD.MOV R6, RZ, RZ, -R15 ;  /* 0x000000ffff067224 */ /* 0x000fe400078e0a0f */
[C---:B------:R-:W-:Y:S04]  /*52c0*/  @!P0 IMAD.HI.U32 R2, R3.reuse, R22, RZ ;  /* 0x0000001603028227 */ /* 0x040fe800078e00ff */
[----:B------:R-:W-:Y:S01]  /*52d0*/  IMAD R6, R26, R6, R5 ;  /* 0x000000061a067224 */ /* 0x000fe200078e0205 */
[----:B------:R-:W-:Y:S04]  /*52e0*/  @!P0 SHF.R.U32.HI R2, RZ, R23, R2 ;  /* 0x00000017ff028219 */ /* 0x000fe80000011602 */
[----:B------:R-:W-:Y:S02]  /*52f0*/  @!P0 SEL R0, R3, R2, !P2 ;  /* 0x0000000203008207 */ /* 0x000fe40005000000 */
[----:B------:R-:W-:Y:S02]  /*5300*/  IADD3 R2, PT, PT, -R5, RZ, RZ ;  /* 0x000000ff05027210 */ /* 0x000fe40007ffe1ff */
[----:B------:R-:W-:Y:S01]  /*5310*/  @!P0 IADD3 R8, PT, PT, R15, -R0, RZ ;  /* 0x800000000f088210 */ /* 0x000fe20007ffe0ff */
[----:B------:R-:W-:Y:S02]  /*5320*/  @!P0 IMAD R0, R7, R6, R0 ;  /* 0x0000000607008224 */ /* 0x000fe400078e0200 */
[----:B------:R-:W-:Y:S02]  /*5330*/  IMAD R29, R24, R2, R29 ;  /* 0x00000002181d7224 */ /* 0x000fe400078e021d */
[----:B------:R-:W-:Y:S02]  /*5340*/  @!P0 IMAD R5, R8, R26, R3 ;  /* 0x0000001a08058224 */ /* 0x000fe400078e0203 */
[----:B------:R-:W-:Y:S04]  /*5350*/  @!P0 IMAD.MOV.U32 R3, RZ, RZ, R0 ;  /* 0x000000ffff038224 */ /* 0x000fe800078e0000 */
[----:B------:R-:W-:Y:S02]  /*5360*/  IMAD R31, R3, R28, R31 ;  /* 0x0000001c031f7224 */ /* 0x000fe400078e021f */
[----:B------:R-:W-:Y:S07]  /*5370*/  IMAD R29, R5, R24, R29 ;  /* 0x00000018051d7224 */ /* 0x000fee00078e021d */
.L_x_88:
[----:B-1----:R-:W-:Y:S01]  /*5380*/  @!P1 ISETP.NE.AND P0, PT, R10, 0x1, PT ;  /* 0x000000010a00980c */ /* 0x002fe20003f05270 */
[----:B------:R-:W-:Y:S01]  /*5390*/  @!P1 IMAD.HI.U32 R3, R29, R11, RZ ;  /* 0x0000000b1d039227 */ /* 0x000fe200078e00ff */
[----:B------:R-:W-:Y:S01]  /*53a0*/  R2UR UR42, R21 ;  /* 0x00000000152a72ca */ /* 0x000fe200000e0000 */
[----:B------:R-:W-:Y:S01]  /*53b0*/  BSSY.RECONVERGENT B6, `(.L_x_89) ;  /* 0x0000031000067945 */ /* 0x000fe20003800200 */
[----:B------:R-:W-:Y:S01]  /*53c0*/  R2UR UR41, R20 ;  /* 0x00000000142972ca */ /* 0x000fe200000e0000 */
[----:B------:R-:W-:Y:S01]  /*53d0*/  @!P1 IMAD.HI.U32 R0, R31, R12, RZ ;  /* 0x0000000c1f009227 */ /* 0x000fe200078e00ff */
[----:B------:R-:W-:Y:S02]  /*53e0*/  @!P1 SHF.R.U32.HI R2, RZ, R14, R3 ;  /* 0x0000000eff029219 */ /* 0x000fe40000011603 */
[----:B------:R-:W-:Y:S01]  /*53f0*/  @!P1 ISETP.NE.AND P2, PT, R9, 0x1, PT ;  /* 0x000000010900980c */ /* 0x000fe20003f45270 */
[----:B------:R-:W-:Y:S01]  /*5400*/  VIADD R85, R85, 0x1 ;  /* 0x0000000155557836 */ /* 0x000fe20000000000 */
[----:B------:R-:W-:Y:S02]  /*5410*/  @!P1 SEL R2, R29, R2, !P0 ;  /* 0x000000021d029207 */ /* 0x000fe40004000000 */
[----:B------:R-:W-:Y:S02]  /*5420*/  @!P1 SHF.R.U32.HI R0, RZ, R13, R0 ;  /* 0x0000000dff009219 */ /* 0x000fe40000011600 */
[----:B------:R-:W-:Y:S01]  /*5430*/  LOP3.LUT P0, RZ, R73, 0x1b0, RZ, 0xc0, !PT ;  /* 0x000001b049ff7812 */ /* 0x000fe2000780c0ff */
[----:B------:R-:W-:Y:S01]  /*5440*/  USHF.L.U32 UR42, UR42, 0x7, URZ ;  /* 0x000000072a2a7899 */ /* 0x000fe200080006ff */
[----:B------:R-:W-:Y:S01]  /*5450*/  @!P1 SEL R3, R31, R0, !P2 ;  /* 0x000000001f039207 */ /* 0x000fe20005000000 */
[----:B------:R-:W-:Y:S01]  /*5460*/  USHF.L.U32 UR41, UR41, 0x6, URZ ;  /* 0x0000000629297899 */ /* 0x000fe200080006ff */
[----:B------:R-:W-:Y:S03]  /*5470*/  @P4 SHF.R.U32.HI R74, RZ, 0x10, R17 ;  /* 0x00000010ff4a4819 */ /* 0x000fe60000011611 */
[----:B------:R-:W-:Y:S02]  /*5480*/  @!P1 IMAD.IADD R0, R2, 0x1, -R3 ;  /* 0x0000000102009824 */ /* 0x000fe400078e0a03 */
[----:B------:R-:W-:Y:S02]  /*5490*/  @!P1 IMAD.IADD R2, R3, 0x1, -R2 ;  /* 0x0000000103029824 */ /* 0x000fe400078e0a02 */
[----:B------:R-:W-:Y:S02]  /*54a0*/  @!P1 IMAD R31, R0, R9, R31 ;  /* 0x00000009001f9224 */ /* 0x000fe400078e021f */
[----:B------:R-:W-:Y:S01]  /*54b0*/  @!P1 IMAD R29, R2, R10, R29 ;  /* 0x0000000a021d9224 */ /* 0x000fe200078e021d */
[----:B------:R-:W-:Y:S06]  /*54c0*/  @!P0 BRA `(.L_x_90) ;  /* 0x00000000007c8947 */ /* 0x000fec0003800000 */
[----:B------:R-:W1:Y:S01]  /*54d0*/  LDCU.64 UR8, c[0x4][0x80] ;  /* 0x01001000ff0877ac */ /* 0x000e620008000a00 */
[----:B------:R-:W-:Y:S01]  /*54e0*/  MOV R2, 0x0 ;  /* 0x0000000000027802 */ /* 0x000fe20000000f00 */
[----:B------:R-:W-:Y:S02]  /*54f0*/  HFMA2 R12, -RZ, RZ, 0, 5.9604644775390625e-08 ;  /* 0x00000001ff0c7431 */ /* 0x000fe400000001ff */
[----:B------:R-:W-:Y:S01]  /*5500*/  IMAD.MOV.U32 R8, RZ, RZ, 0x70 ;  /* 0x00000070ff087424 */ /* 0x000fe200078e00ff */
[----:B------:R2:W3:Y:S01]  /*5510*/  LDC.64 R14, c[0x4][R2] ;  /* 0x01000000020e7b82 */ /* 0x0004e20000000a00 */
[----:B------:R-:W4:Y:S01]  /*5520*/  LDCU.64 UR6, c[0x4][0x88] ;  /* 0x01001100ff0677ac */ /* 0x000f220008000a00 */
[----:B------:R-:W-:Y:S01]  /*5530*/  IMAD.MOV.U32 R13, RZ, RZ, RZ ;  /* 0x000000ffff0d7224 */ /* 0x000fe200078e00ff */
[----:B------:R-:W2:Y:S01]  /*5540*/  LDCU.64 UR4, c[0x4][0x8] ;  /* 0x01000100ff0477ac */ /* 0x000ea20008000a00 */
[----:B-1----:R-:W-:Y:S01]  /*5550*/  MOV R5, UR9 ;  /* 0x0000000900057c02 */ /* 0x002fe20008000f00 */
[----:B------:R-:W-:Y:S01]  /*5560*/  IMAD.U32 R4, RZ, RZ, UR8 ;  /* 0x00000008ff047e24 */ /* 0x000fe2000f8e00ff */
[----:B----4-:R-:W-:Y:S01]  /*5570*/  MOV R7, UR7 ;  /* 0x0000000700077c02 */ /* 0x010fe20008000f00 */
[----:B------:R-:W-:Y:S01]  /*5580*/  IMAD.U32 R6, RZ, RZ, UR6 ;  /* 0x00000006ff067e24 */ /* 0x000fe2000f8e00ff */
[----:B--2---:R-:W-:Y:S01]  /*5590*/  MOV R11, UR5 ;  /* 0x00000005000b7c02 */ /* 0x004fe20008000f00 */
[----:B------:R-:W-:Y:S02]  /*55a0*/  IMAD.U32 R10, RZ, RZ, UR4 ;  /* 0x00000004ff0a7e24 */ /* 0x000fe4000f8e00ff */
[----:B------:R-:W-:Y:S07]  /*55b0*/  LEPC R20, `(.L_x_91) ;  /* 0x000000001014794e */ /* 0x000fee0000000000 */
[----:B---3-5:R-:W-:Y:S05]  /*55c0*/  CALL.ABS.NOINC R14 ;  /* 0x000000000e007343 */ /* 0x028fea0003c00000 */
.L_x_91:
[----:B------:R-:W1:Y:S01]  /*55d0*/  LDCU.64 UR8, c[0x4][0x80] ;  /* 0x01001000ff0877ac */ /* 0x000e620008000a00 */
[----:B------:R-:W2:Y:S01]  /*55e0*/  LDC.64 R2, c[0x4][R2] ;  /* 0x0100000002027b82 */ /* 0x000ea20000000a00 */
[----:B------:R-:W-:Y:S02]  /*55f0*/  HFMA2 R12, -RZ, RZ, 0, 5.9604644775390625e-08 ;  /* 0x00000001ff0c7431 */ /* 0x000fe400000001ff */
[----:B------:R-:W-:Y:S02]  /*5600*/  IMAD.MOV.U32 R8, RZ, RZ, 0x70 ;  /* 0x00000070ff087424 */ /* 0x000fe400078e00ff */
[----:B------:R-:W-:Y:S01]  /*5610*/  IMAD.MOV.U32 R13, RZ, RZ, RZ ;  /* 0x000000ffff0d7224 */ /* 0x000fe200078e00ff */
[----:B------:R-:W3:Y:S01]  /*5620*/  LDCU.64 UR6, c[0x4][0x88] ;  /* 0x01001100ff0677ac */ /* 0x000ee20008000a00 */
[----:B------:R-:W4:Y:S01]  /*5630*/  LDCU.64 UR4, c[0x4][0x8] ;  /* 0x01000100ff0477ac */ /* 0x000f220008000a00 */
[----:B-1----:R-:W-:Y:S02]  /*5640*/  MOV R4, UR8 ;  /* 0x0000000800047c02 */ /* 0x002fe40008000f00 */
[----:B------:R-:W-:Y:S02]  /*5650*/  MOV R5, UR9 ;  /* 0x0000000900057c02 */ /* 0x000fe40008000f00 */
[----:B---3--:R-:W-:Y:S01]  /*5660*/  MOV R7, UR7 ;  /* 0x0000000700077c02 */ /* 0x008fe20008000f00 */
[----:B------:R-:W-:Y:S01]  /*5670*/  IMAD.U32 R6, RZ, RZ, UR6 ;  /* 0x00000006ff067e24 */ /* 0x000fe2000f8e00ff */
[----:B----4-:R-:W-:Y:S01]  /*5680*/  MOV R11, UR5 ;  /* 0x00000005000b7c02 */ /* 0x010fe20008000f00 */
[----:B------:R-:W-:Y:S02]  /*5690*/  IMAD.U32 R10, RZ, RZ, UR4 ;  /* 0x00000004ff0a7e24 */ /* 0x000fe4000f8e00ff */
[----:B------:R-:W-:Y:S07]  /*56a0*/  LEPC R20, `(.L_x_90) ;  /* 0x000000001014794e */ /* 0x000fee0000000000 */
[----:B--2---:R-:W-:Y:S05]  /*56b0*/  CALL.ABS.NOINC R2 ;  /* 0x0000000002007343 */ /* 0x004fea0003c00000 */
.L_x_90:
[----:B------:R-:W-:Y:S05]  /*56c0*/  BSYNC.RECONVERGENT B6 ;  /* 0x0000000000067941 */ /* 0x000fea0003800200 */
.L_x_89:
[----:B------:R-:W-:Y:S01]  /*56d0*/  ISETP.NE.U32.AND P4, PT, R62, RZ, PT ;  /* 0x000000ff3e00720c */ /* 0x000fe20003f85070 */
[----:B------:R-:W-:Y:S01]  /*56e0*/  UISETP.NE.AND UP2, UPT, UR50, URZ, UPT ;  /* 0x000000ff3200728c */ /* 0x000fe2000bf45270 */
[----:B------:R-:W-:Y:S01]  /*56f0*/  ISETP.NE.U32.AND P2, PT, RZ, UR38, PT ;  /* 0x00000026ff007c0c */ /* 0x000fe2000bf45070 */
[----:B------:R-:W-:Y:S01]  /*5700*/  UISETP.NE.U32.AND UP1, UPT, UR44, URZ, UPT ;  /* 0x000000ff2c00728c */ /* 0x000fe2000bf25070 */
[----:B------:R-:W-:Y:S01]  /*5710*/  ISETP.NE.AND.EX P4, PT, R63, RZ, PT, P4 ;  /* 0x000000ff3f00720c */ /* 0x000fe20003f85340 */
[----:B------:R-:W-:Y:S01]  /*5720*/  UPLOP3.LUT UP0, UPT, UPT, UPT, UPT, 0x40, 0x4 ;  /* 0x000000000004789c */ /* 0x000fe20003f0e870 */
[----:B------:R-:W-:Y:S01]  /*5730*/  ISETP.NE.AND.EX P2, PT, RZ, UR39, PT, P2 ;  /* 0x00000027ff007c0c */ /* 0x000fe2000bf45320 */
[----:B------:R-:W-:Y:S01]  /*5740*/  UISETP.NE.AND.EX UP1, UPT, UR45, URZ, UPT, UP1 ;  /* 0x000000ff2d00728c */ /* 0x000fe2000bf25310 */
[----:B------:R-:W-:Y:S04]  /*5750*/  PLOP3.LUT P1, PT, PT, PT, UP2, 0x80, 0x8 ;  /* 0x000000000008781c */ /* 0x000fe80003f2f028 */
[----:B------:R-:W-:Y:S06]  /*5760*/  @UP2 UPLOP3.LUT UP0, UPT, UPT, UPT, UP1, 0x80, 0x8 ;  /* 0x000000000008289c */ /* 0x000fec0003f0f010 */
[----:B------:R-:W-:Y:S01]  /*5770*/  PLOP3.LUT P0, PT, PT, PT, UP0, 0x80, 0x8 ;  /* 0x000000000008781c */ /* 0x000fe20003f0f008 */
[----:B------:R-:W-:Y:S01]  /*5780*/  @!UPT UIADD3 URZ, UPT, UPT, URZ, URZ, URZ ;  /* 0x000000fffffff290 */ /* 0x000fe2000fffe0ff */
[----:B------:R-:W-:Y:S11]  /*5790*/  BRA.U !UP1, `(.L_x_92) ;  /* 0x0000000109387547 */ /* 0x000ff6000b800000 */
[----:B------:R-:W-:Y:S01]  /*57a0*/  UISETP.NE.U32.AND UP0, UPT, UR38, URZ, UPT ;  /* 0x000000ff2600728c */ /* 0x000fe2000bf05070 */
[----:B------:R-:W-:Y:S02]  /*57b0*/  HFMA2 R0, -RZ, RZ, 0, 5.9604644775390625e-08 ;  /* 0x00000001ff007431 */ /* 0x000fe400000001ff */
[----:B------:R-:W-:Y:S01]  /*57c0*/  IMAD.MOV.U32 R67, RZ, RZ, 0x1 ;  /* 0x00000001ff437424 */ /* 0x000fe200078e00ff */
[----:B------:R-:W-:Y:S06]  /*57d0*/  UISETP.NE.AND.EX UP0, UPT, UR39, URZ, UPT, UP0 ;  /* 0x000000ff2700728c */ /* 0x000fec000bf05300 */
[----:B------:R-:W-:Y:S05]  /*57e0*/  PLOP3.LUT P3, PT, PT, PT, UP0, 0x80, 0x8 ;  /* 0x000000000008781c */ /* 0x000fea0003f6f008 */
[----:B------:R-:W1:Y:S01]  /*57f0*/  @UP0 LDCU.64 UR6, c[0x0][0x888] ;  /* 0x00011100ff0607ac */ /* 0x000e620008000a00 */
[----:B------:R-:W-:Y:S07]  /*5800*/  @UP0 UIMAD UR4, UR36, UR44, URZ ;  /* 0x0000002c240402a4 */ /* 0x000fee000f8e02ff */
[----:B------:R-:W-:Y:S01]  /*5810*/  @!P3 PRMT R67, R0, 0x7610, R67 ;  /* 0x000076100043b816 */ /* 0x000fe20000000043 */
[----:B-1----:R-:W-:Y:S03]  /*5820*/  @UP0 UIMAD.WIDE UR6, UR4, 0x4, UR6 ;  /* 0x00000004040608a5 */ /* 0x002fe6000f8e0206 */
[----:B------:R-:W1:Y:S03]  /*5830*/  @!UP0 LDCU UR4, c[0x0][0x880] ;  /* 0x00011000ff0487ac */ /* 0x000e660008000800 */
[----:B------:R-:W-:Y:S01]  /*5840*/  IMAD.U32 R2, RZ, RZ, UR6 ;  /* 0x00000006ff027e24 */ /* 0x000fe2000f8e00ff */
[----:B------:R-:W-:Y:S05]  /*5850*/  MOV R3, UR7 ;  /* 0x0000000700037c02 */ /* 0x000fea0008000f00 */
[----:B-----5:R2:W5:Y:S02]  /*5860*/  @P3 LDG.E R35, desc[UR46][R2.64] ;  /* 0x0000002e02233981 */ /* 0x020564000c1e1900 */
[----:B-12---:R-:W-:Y:S02]  /*5870*/  @!P3 IMAD.U32 R35, RZ, RZ, UR4 ;  /* 0x00000004ff23be24 */ /* 0x006fe4000f8e00ff */
.L_x_92:
[----:B------:R-:W-:Y:S05]  /*5880*/  @!P4 BRA `(.L_x_93) ;  /* 0x000000000020c947 */ /* 0x000fea0003800000 */
[----:B------:R-:W-:Y:S04]  /*5890*/  ISETP.NE.U32.AND P3, PT, R60, RZ, PT ;  /* 0x000000ff3c00720c */ /* 0x000fe80003f65070 */
[----:B------:R-:W-:Y:S11]  /*58a0*/  ISETP.NE.AND.EX P3, PT, R61, RZ, PT, P3 ;  /* 0x000000ff3d00720c */ /* 0x000ff60003f65330 */
[----:B------:R-:W-:Y:S02]  /*58b0*/  @!UPT UIADD3 URZ, UPT, UPT, URZ, URZ, URZ ;  /* 0x000000fffffff290 */ /* 0x000fe4000fffe0ff */
[----:B------:R-:W1:Y:S01]  /*58c0*/  @P3 LDC.64 R2, c[0x0][0x8a8] ;  /* 0x00022a00ff023b82 */ /* 0x000e620000000a00 */
[----:B------:R-:W-:Y:S04]  /*58d0*/  @P3 IMAD R0, R62, UR36, RZ ;  /* 0x000000243e003c24 */ /* 0x000fe8000f8e02ff */
[----:B-1----:R-:W-:Y:S05]  /*58e0*/  @P3 IMAD.WIDE R2, R0, 0x4, R2 ;  /* 0x0000000400023825 */ /* 0x002fea00078e0202 */
[----:B-----5:R1:W5:Y:S02]  /*58f0*/  @P3 LDG.E R32, desc[UR46][R2.64] ;  /* 0x0000002e02203981 */ /* 0x020364000c1e1900 */
[----:B-1----:R-:W2:Y:S02]  /*5900*/  @!P3 LDC R32, c[0x0][0x8a0] ;  /* 0x00022800ff20bb82 */ /* 0x002ea40000000800 */
.L_x_93:
[----:B-----5:R-:W-:Y:S01]  /*5910*/  FSETP.NEU.AND P3, PT, R35, RZ, PT ;  /* 0x000000ff2300720b */ /* 0x020fe20003f6d000 */
[----:B------:R-:W-:Y:S01]  /*5920*/  BSSY B1, `(.L_x_94) ;  /* 0x0000039000017945 */ /* 0x000fe20003800000 */
[----:B------:R-:W-:Y:S01]  /*5930*/  SEL R5, RZ, 0xffffffff, P2 ;  /* 0xffffffffff057807 */ /* 0x000fe20001000000 */
[----:B------:R-:W-:Y:S01]  /*5940*/  IMAD.MOV.U32 R89, RZ, RZ, 0x1 ;  /* 0x00000001ff597424 */ /* 0x000fe200078e00ff */
[----:B------:R-:W-:Y:S01]  /*5950*/  @P1 LOP3.LUT P2, RZ, R67, 0xff, RZ, 0xc0, !PT ;  /* 0x000000ff43ff1812 */ /* 0x000fe2000784c0ff */
[C---:B------:R-:W-:Y:S01]  /*5960*/  IMAD R34, R30.reuse, 0x40, R33 ;  /* 0x000000401e227824 */ /* 0x040fe200078e0221 */
[----:B------:R-:W-:Y:S01]  /*5970*/  @P1 SEL R0, RZ, 0xffffffff, P3 ;  /* 0xffffffffff001807 */ /* 0x000fe20001800000 */
[----:B------:R-:W-:Y:S01]  /*5980*/  IMAD R86, R81, -0x10, R79 ;  /* 0xfffffff051567824 */ /* 0x000fe200078e024f */
[----:B------:R-:W-:Y:S01]  /*5990*/  LOP3.LUT R77, R77, 0x1, RZ, 0x3c, !PT ;  /* 0x000000014d4d7812 */ /* 0x000fe200078e3cff */
[----:B------:R-:W-:Y:S01]  /*59a0*/  IMAD.MOV.U32 R43, RZ, RZ, RZ ;  /* 0x000000ffff2b7224 */ /* 0x000fe200078e00ff */
[----:B------:R-:W-:Y:S02]  /*59b0*/  @P0 SEL R0, R5, R0, !P2 ;  /* 0x0000000005000207 */ /* 0x000fe40005000000 */
[----:B------:R-:W-:Y:S02]  /*59c0*/  CS2R R46, SRZ ;  /* 0x00000000002e7805 */ /* 0x000fe4000001ff00 */
[----:B------:R-:W-:Y:S02]  /*59d0*/  LEA R88, R30, UR48, 0x3 ;  /* 0x000000301e587c11 */ /* 0x000fe4000f8e18ff */
[----:B------:R-:W-:Y:S02]  /*59e0*/  CS2R R44, SRZ ;  /* 0x00000000002c7805 */ /* 0x000fe4000001ff00 */
[----:B------:R-:W-:Y:S02]  /*59f0*/  @P1 LOP3.LUT R0, R0, 0x1, RZ, 0xc0, !PT ;  /* 0x0000000100001812 */ /* 0x000fe400078ec0ff */
[----:B------:R-:W-:Y:S02]  /*5a00*/  CS2R R50, SRZ ;  /* 0x0000000000327805 */ /* 0x000fe4000001ff00 */
[----:B------:R-:W-:Y:S02]  /*5a10*/  SHF.L.U32 R3, R76, 0x1f, RZ ;  /* 0x0000001f4c037819 */ /* 0x000fe400000006ff */
[----:B------:R-:W-:Y:S02]  /*5a20*/  CS2R R48, SRZ ;  /* 0x0000000000307805 */ /* 0x000fe4000001ff00 */
[----:B------:R-:W-:Y:S02]  /*5a30*/  ISETP.NE.U32.OR P5, PT, R0, 0x1, !P1 ;  /* 0x000000010000780c */ /* 0x000fe40004fa5470 */
[----:B------:R-:W-:Y:S02]  /*5a40*/  CS2R R54, SRZ ;  /* 0x0000000000367805 */ /* 0x000fe4000001ff00 */
[----:B------:R-:W-:Y:S02]  /*5a50*/  PLOP3.LUT P2, PT, PT, PT, UP1, 0x80, 0x8 ;  /* 0x000000000008781c */ /* 0x000fe40003f4f018 */
[----:B------:R-:W-:Y:S02]  /*5a60*/  CS2R R52, SRZ ;  /* 0x0000000000347805 */ /* 0x000fe4000001ff00 */
[----:B------:R-:W-:Y:S02]  /*5a70*/  LOP3.LUT P4, R84, R67, 0xff, RZ, 0xc0, !PT ;  /* 0x000000ff43547812 */ /* 0x000fe4000788c0ff */
[----:B------:R-:W-:Y:S02]  /*5a80*/  CS2R R58, SRZ ;  /* 0x00000000003a7805 */ /* 0x000fe4000001ff00 */
[----:B------:R-:W-:Y:S02]  /*5a90*/  SEL R0, RZ, 0xffffffff, P3 ;  /* 0xffffffffff007807 */ /* 0x000fe40001800000 */
[----:B------:R-:W-:Y:S02]  /*5aa0*/  CS2R R56, SRZ ;  /* 0x0000000000387805 */ /* 0x000fe4000001ff00 */
[----:B------:R-:W-:Y:S02]  /*5ab0*/  P2R R87, PR, RZ, 0x20 ;  /* 0x00000020ff577803 */ /* 0x000fe40000000000 */
[----:B------:R-:W-:Y:S02]  /*5ac0*/  @P5 SHF.L.U32 R2, R77, 0x1f, RZ ;  /* 0x0000001f4d025819 */ /* 0x000fe400000006ff */
[----:B------:R-:W-:Y:S02]  /*5ad0*/  @P2 SEL R0, R5, R0, !P4 ;  /* 0x0000000005002207 */ /* 0x000fe40006000000 */
[----:B------:R-:W1:Y:S02]  /*5ae0*/  @P5 SYNCS.PHASECHK.TRANS64.TRYWAIT P1, [UR48+0x80], R2 ;  /* 0x00008002ff0055a7 */ /* 0x000e640008021130 */
[----:B------:R-:W-:Y:S04]  /*5af0*/  LOP3.LUT R0, R0, 0x1, RZ, 0xc0, !PT ;  /* 0x0000000100007812 */ /* 0x000fe800078ec0ff */
[----:B------:R-:W-:Y:S04]  /*5b00*/  ISETP.NE.U32.AND P2, PT, R0, 0x1, PT ;  /* 0x000000010000780c */ /* 0x000fe80003f45070 */
[----:B------:R-:W-:Y:S01]  /*5b10*/  P2R R90, PR, RZ, 0x4 ;  /* 0x00000004ff5a7803 */ /* 0x000fe20000000000 */
[----:B------:R3:W4:Y:S01]  /*5b20*/  SYNCS.PHASECHK.TRANS64.TRYWAIT P0, [R88+URZ+0xf0], R3 ;  /* 0x0000f003580075a7 */ /* 0x00072200080011ff */
[----:B-1----:R-:W-:Y:S01]  /*5b30*/  @P5 SEL R89, RZ, 0x1, !P1 ;  /* 0x00000001ff595807 */ /* 0x002fe20004800000 */
[----:B---3--:R-:W-:Y:S06]  /*5b40*/  @!P5 BRA `(.L_x_95) ;  /* 0x000000000058d947 */ /* 0x008fec0003800000 */
[----:B------:R-:W-:Y:S01]  /*5b50*/  IMAD.MOV.U32 R47, RZ, RZ, RZ ;  /* 0x000000ffff2f7224 */ /* 0x000fe200078e00ff */
[----:B------:R-:W-:Y:S01]  /*5b60*/  ISETP.NE.AND P1, PT, R89, RZ, PT ;  /* 0x000000ff5900720c */ /* 0x000fe20003f25270 */
[----:B------:R-:W-:Y:S01]  /*5b70*/  BSSY B0, `(.L_x_96) ;  /* 0x000000c000007945 */ /* 0x000fe20003800000 */
[----:B------:R-:W-:Y:S02]  /*5b80*/  CS2R R58, SRZ ;  /* 0x00000000003a7805 */ /* 0x000fe4000001ff00 */
[----:B------:R-:W-:Y:S02]  /*5b90*/  CS2R R56, SRZ ;  /* 0x0000000000387805 */ /* 0x000fe4000001ff00 */
[----:B------:R-:W-:Y:S02]  /*5ba0*/  CS2R R54, SRZ ;  /* 0x0000000000367805 */ /* 0x000fe4000001ff00 */
[----:B------:R-:W-:Y:S02]  /*5bb0*/  CS2R R52, SRZ ;  /* 0x0000000000347805 */ /* 0x000fe4000001ff00 */
[----:B------:R-:W-:Y:S02]  /*5bc0*/  CS2R R50, SRZ ;  /* 0x0000000000327805 */ /* 0x000fe4000001ff00 */
[----:B------:R-:W-:Y:S02]  /*5bd0*/  CS2R R48, SRZ ;  /* 0x0000000000307805 */ /* 0x000fe4000001ff00 */
[----:B------:R-:W-:Y:S01]  /*5be0*/  CS2R R44, SRZ ;  /* 0x00000000002c7805 */ /* 0x000fe2000001ff00 */
[----:B------:R-:W-:Y:S06]  /*5bf0*/  @P1 BRA `(.L_x_97) ;  /* 0x00000000000c1947 */ /* 0x000fec0003800000 */
[----:B------:R-:W-:Y:S04]  /*5c00*/  SHF.L.U32 R5, R77, 0x1f, RZ ;  /* 0x0000001f4d057819 */ /* 0x000fe800000006ff */
[----:B------:R-:W1:Y:S02]  /*5c10*/  SYNCS.PHASECHK.TRANS64.TRYWAIT P1, [UR48+0x80], R5 ;  /* 0x00008005ff0075a7 */ /* 0x000e640008021130 */
[----:B-1----:R-:W-:Y:S05]  /*5c20*/  @!P1 BRA `(.L_x_98) ;  /* 0x0000003000c49947 */ /* 0x002fea0003800000 */
.L_x_97:
[----:B------:R-:W-:Y:S05]  /*5c30*/  BSYNC B0 ;  /* 0x0000000000007941 */ /* 0x000fea0003800000 */
.L_x_96:
[----:B------:R-:W-:Y:S01]  /*5c40*/  ISETP.NE.AND P1, PT, R90, RZ, PT ;  /* 0x000000ff5a00720c */ /* 0x000fe20003f25270 */
[----:B------:R-:W-:Y:S11]  /*5c50*/  HFMA2 R43, -RZ, RZ, 0, 5.9604644775390625e-08 ;  /* 0x00000001ff2b7431 */ /* 0x000ff600000001ff */
[----:B------:R-:W-:Y:S01]  /*5c60*/  @!UPT UIADD3 URZ, UPT, UPT, URZ, URZ, URZ ;  /* 0x000000fffffff290 */ /* 0x000fe2000fffe0ff */
[----:B------:R3:W1:Y:S04]  /*5c70*/  @P1 LDS.128 R56, [R80] ;  /* 0x0000000050381984 */ /* 0x0006680000000c00 */
[----:B------:R3:W1:Y:S04]  /*5c80*/  @P1 LDS.128 R52, [R79+0x10] ;  /* 0x000010004f341984 */ /* 0x0006680000000c00 */
[----:B------:R3:W1:Y:S04]  /*5c90*/  @P1 LDS.128 R48, [R78+0x20] ;  /* 0x000020004e301984 */ /* 0x0006680000000c00 */
[----:B------:R3:W1:Y:S02]  /*5ca0*/  @P1 LDS.128 R44, [R86+0x30] ;  /* 0x00003000562c1984 */ /* 0x0006640000000c00 */
.L_x_95:
[----:B------:R-:W-:Y:S05]  /*5cb0*/  BSYNC B1 ;  /* 0x0000000000017941 */ /* 0x000fea0003800000 */
.L_x_94:
[----:B-1----:R-:W-:Y:S04]  /*5cc0*/  SHF.R.U32.HI R5, RZ, 0x15, R34 ;  /* 0x00000015ff057819 */ /* 0x002fe80000011622 */
[----:B------:R-:W-:Y:S01]  /*5cd0*/  LOP3.LUT P1, RZ, R5, 0x3, R72, 0x48, !PT ;  /* 0x0000000305ff7812 */ /* 0x000fe20007824848 */
[----:B------:R-:W-:Y:S01]  /*5ce0*/  @!UPT UIADD3 URZ, UPT, UPT, URZ, URZ, URZ ;  /* 0x000000fffffff290 */ /* 0x000fe2000fffe0ff */
[----:B----4-:R-:W-:Y:S11]  /*5cf0*/  @P0 BRA `(.L_x_99) ;  /* 0x0000000000080947 */ /* 0x010ff60003800000 */
[----:B------:R-:W1:Y:S02]  /*5d00*/  SYNCS.PHASECHK.TRANS64.TRYWAIT P0, [R88+URZ+0xf0], R3 ;  /* 0x0000f003580075a7 */ /* 0x000e6400080011ff */
[----:B-1----:R-:W-:Y:S05]  /*5d10*/  @!P0 BRA `(.L_x_100) ;  /* 0x0000003000a08947 */ /* 0x002fea0003800000 */
.L_x_99:
[----:B------:R-:W-:Y:S05]  /*5d20*/  @!P1 BRA `(.L_x_101) ;  /* 0x0000000000409947 */ /* 0x000fea0003800000 */
[----:B------:R-:W4:Y:S01]  /*5d30*/  LDCU.64 UR8, c[0x4][0x70] ;  /* 0x01000e00ff0877ac */ /* 0x000f220008000a00 */
[----:B-1----:R-:W-:Y:S01]  /*5d40*/  MOV R3, 0x0 ;  /* 0x0000000000037802 */ /* 0x002fe20000000f00 */
[----:B------:R-:W-:Y:S02]  /*5d50*/  HFMA2 R12, -RZ, RZ, 0, 5.9604644775390625e-08 ;  /* 0x00000001ff0c7431 */ /* 0x000fe400000001ff */
[----:B------:R-:W-:Y:S02]  /*5d60*/  IMAD.MOV.U32 R8, RZ, RZ, 0x192 ;  /* 0x00000192ff087424 */ /* 0x000fe400078e00ff */
[----:B------:R-:W-:Y:S01]  /*5d70*/  IMAD.MOV.U32 R13, RZ, RZ, RZ ;  /* 0x000000ffff0d7224 */ /* 0x000fe200078e00ff */
[----:B------:R-:W1:Y:S01]  /*5d80*/  LDCU.64 UR6, c[0x4][0x78] ;  /* 0x01000f00ff0677ac */ /* 0x000e620008000a00 */
[----:B------:R-:W2:Y:S01]  /*5d90*/  LDC.64 R2, c[0x4][R3] ;  /* 0x0100000003027b82 */ /* 0x000ea20000000a00 */
[----:B------:R-:W5:Y:S01]  /*5da0*/  LDCU.64 UR4, c[0x4][0x10] ;  /* 0x01000200ff0477ac */ /* 0x000f620008000a00 */
[----:B----4-:R-:W-:Y:S01]  /*5db0*/  MOV R5, UR9 ;  /* 0x0000000900057c02 */ /* 0x010fe20008000f00 */
[----:B------:R-:W-:Y:S01]  /*5dc0*/  IMAD.U32 R4, RZ, RZ, UR8 ;  /* 0x00000008ff047e24 */ /* 0x000fe2000f8e00ff */
[----:B-1----:R-:W-:Y:S01]  /*5dd0*/  MOV R7, UR7 ;  /* 0x0000000700077c02 */ /* 0x002fe20008000f00 */
[----:B------:R-:W-:Y:S01]  /*5de0*/  IMAD.U32 R6, RZ, RZ, UR6 ;  /* 0x00000006ff067e24 */ /* 0x000fe2000f8e00ff */
[----:B-----5:R-:W-:Y:S01]  /*5df0*/  MOV R11, UR5 ;  /* 0x00000005000b7c02 */ /* 0x020fe20008000f00 */
[----:B------:R-:W-:Y:S02]  /*5e00*/  IMAD.U32 R10, RZ, RZ, UR4 ;  /* 0x00000004ff0a7e24 */ /* 0x000fe4000f8e00ff */
[----:B------:R-:W-:Y:S07]  /*5e10*/  LEPC R20, `(.L_x_101) ;  /* 0x000000001014794e */ /* 0x000fee0000000000 */
[----:B--23--:R-:W-:Y:S05]  /*5e20*/  CALL.ABS.NOINC R2 ;  /* 0x0000000002007343 */ /* 0x00cfea0003c00000 */
.L_x_101:
[----:B------:R-:W-:Y:S01]  /*5e30*/  LOP3.LUT R20, R56, 0xffffe000, RZ, 0xc0, !PT ;  /* 0xffffe00038147812 */ /* 0x000fe200078ec0ff */
[----:B------:R-:W-:Y:S05]  /*5e40*/  WARPSYNC.ALL ;  /* 0x0000000000007948 */ /* 0x000fea0003800000 */
[----:B------:R-:W-:Y:S01]  /*5e50*/  R2UR UR4, R34 ;  /* 0x00000000220472ca */ /* 0x000fe200000e0000 */
[----:B------:R-:W-:Y:S01]  /*5e60*/  BSSY.RECONVERGENT B0, `(.L_x_102) ;  /* 0x0000058000007945 */ /* 0x000fe20003800200 */
[----:B------:R-:W-:Y:S02]  /*5e70*/  LOP3.LUT R21, R57, 0xffffe000, RZ, 0xc0, !PT ;  /* 0xffffe00039157812 */ /* 0x000fe400078ec0ff */
[----:B------:R-:W-:Y:S02]  /*5e80*/  LOP3.LUT R40, R58, 0xffffe000, RZ, 0xc0, !PT ;  /* 0xffffe0003a287812 */ /* 0x000fe400078ec0ff */
[----:B------:R-:W-:Y:S02]  /*5e90*/  LOP3.LUT R41, R52, 0xffffe000, RZ, 0xc0, !PT ;  /* 0xffffe00034297812 */ /* 0x000fe400078ec0ff */
[----:B------:R-:W-:Y:S05]  /*5ea0*/  ISETP.NE.AND P0, PT, R82, RZ, PT ;  /* 0x000000ff5200720c */ /* 0x000fea0003f05270 */
[----:B------:R-:W2:Y:S02]  /*5eb0*/  LDTM.x16 R4, tmem[UR4] ;  /* 0x00000004000479ee */ /* 0x000ea40008240000 */
[C---:B--2---:R-:W-:Y:S01]  /*5ec0*/  FMUL R0, R32.reuse, R4 ;  /* 0x0000000420007220 */ /* 0x044fe20000400000 */
[C---:B------:R-:W-:Y:S01]  /*5ed0*/  FMUL R2, R32.reuse, R5 ;  /* 0x0000000520027220 */ /* 0x040fe20000400000 */
[C---:B-1----:R-:W-:Y:S01]  /*5ee0*/  FMUL R3, R32.reuse, R6 ;  /* 0x0000000620037220 */ /* 0x042fe20000400000 */
[----:B------:R-:W-:Y:S01]  /*5ef0*/  FMUL R7, R32, R7 ;  /* 0x0000000720077220 */ /* 0x000fe20000400000 */
[----:B------:R-:W-:Y:S01]  /*5f00*/  FFMA R36, R35, R20, R0 ;  /* 0x0000001423247223 */ /* 0x000fe20000000000 */
[----:B------:R-:W-:Y:S01]  /*5f10*/  LOP3.LUT R20, R59, 0xffffe000, RZ, 0xc0, !PT ;  /* 0xffffe0003b147812 */ /* 0x000fe200078ec0ff */
[C---:B------:R-:W-:Y:S01]  /*5f20*/  FFMA R37, R35.reuse, R21, R2 ;  /* 0x0000001523257223 */ /* 0x040fe20000000002 */
[----:B------:R-:W-:Y:S01]  /*5f30*/  LOP3.LUT R21, R54, 0xffffe000, RZ, 0xc0, !PT ;  /* 0xffffe00036157812 */ /* 0x000fe200078ec0ff */
[----:B------:R-:W-:Y:S01]  /*5f40*/  FFMA R38, R35, R40, R3 ;  /* 0x0000002823267223 */ /* 0x000fe20000000003 */
[----:B------:R-:W-:Y:S01]  /*5f50*/  LOP3.LUT R40, R53, 0xffffe000, RZ, 0xc0, !PT ;  /* 0xffffe00035287812 */ /* 0x000fe200078ec0ff */
[----:B------:R-:W-:Y:S01]  /*5f60*/  FFMA R39, R35, R20, R7 ;  /* 0x0000001423277223 */ /* 0x000fe20000000007 */
[----:B------:R-:W-:Y:S01]  /*5f70*/  LOP3.LUT R20, R55, 0xffffe000, RZ, 0xc0, !PT ;  /* 0xffffe00037147812 */ /* 0x000fe200078ec0ff */
[C---:B------:R-:W-:Y:S01]  /*5f80*/  FMUL R4, R32.reuse, R8 ;  /* 0x0000000820047220 */ /* 0x040fe20000400000 */
[----:B------:R-:W-:Y:S01]  /*5f90*/  F2FP.TF32.F32.PACK_B R36, R36 ;  /* 0x00000024ff24723e */ /* 0x000fe200024050ff */
[C---:B------:R-:W-:Y:S01]  /*5fa0*/  FMUL R5, R32.reuse, R9 ;  /* 0x0000000920057220 */ /* 0x040fe20000400000 */
[----:B------:R-:W-:Y:S01]  /*5fb0*/  F2FP.TF32.F32.PACK_B R37, R37 ;  /* 0x00000025ff25723e */ /* 0x000fe200024050ff */
[C---:B------:R-:W-:Y:S01]  /*5fc0*/  FMUL R6, R32.reuse, R10 ;  /* 0x0000000a20067220 */ /* 0x040fe20000400000 */
[----:B------:R-:W-:Y:S01]  /*5fd0*/  FMUL R11, R32, R11 ;  /* 0x0000000b200b7220 */ /* 0x000fe20000400000 */
[----:B------:R-:W-:Y:S01]  /*5fe0*/  F2FP.TF32.F32.PACK_B R38, R38 ;  /* 0x00000026ff26723e */ /* 0x000fe200024050ff */
[C---:B------:R-:W-:Y:S01]  /*5ff0*/  FFMA R4, R35.reuse, R41, R4 ;  /* 0x0000002923047223 */ /* 0x040fe20000000004 */
[----:B------:R-:W-:Y:S01]  /*6000*/  F2FP.TF32.F32.PACK_B R39, R39 ;  /* 0x00000027ff27723e */ /* 0x000fe200024050ff */
[C---:B------:R-:W-:Y:S01]  /*6010*/  FFMA R5, R35.reuse, R40, R5 ;  /* 0x0000002823057223 */ /* 0x040fe20000000005 */
[C---:B------:R-:W-:Y:S01]  /*6020*/  FFMA R6, R35.reuse, R21, R6 ;  /* 0x0000001523067223 */ /* 0x040fe20000000006 */
[----:B------:R-:W-:Y:S01]  /*6030*/  FFMA R7, R35, R20, R11 ;  /* 0x0000001423077223 */ /* 0x000fe2000000000b */
[----:B------:R-:W-:Y:S01]  /*6040*/  LOP3.LUT R41, R48, 0xffffe000, RZ, 0xc0, !PT ;  /* 0xffffe00030297812 */ /* 0x000fe200078ec0ff */
[----:B------:R1:W-:Y:S01]  /*6050*/  STS.128 [R80], R36 ;  /* 0x0000002450007388 */ /* 0x0003e20000000c00 */
[----:B------:R-:W-:Y:S01]  /*6060*/  LOP3.LUT R40, R49, 0xffffe000, RZ, 0xc0, !PT ;  /* 0xffffe00031287812 */ /* 0x000fe200078ec0ff */
[C---:B------:R-:W-:Y:S01]  /*6070*/  FMUL R8, R32.reuse, R12 ;  /* 0x0000000c20087220 */ /* 0x040fe20000400000 */
[----:B------:R-:W-:Y:S01]  /*6080*/  FMUL R9, R32, R13 ;  /* 0x0000000d20097220 */ /* 0x000fe20000400000 */
[----:B------:R-:W-:Y:S01]  /*6090*/  LOP3.LUT R21, R50, 0xffffe000, RZ, 0xc0, !PT ;  /* 0xffffe00032157812 */ /* 0x000fe200078ec0ff */
[C---:B------:R-:W-:Y:S01]  /*60a0*/  FMUL R10, R32.reuse, R14 ;  /* 0x0000000e200a7220 */ /* 0x040fe20000400000 */
[----:B------:R-:W-:Y:S01]  /*60b0*/  LOP3.LUT R20, R51, 0xffffe000, RZ, 0xc0, !PT ;  /* 0xffffe00033147812 */ /* 0x000fe200078ec0ff */
[----:B------:R-:W-:Y:S01]  /*60c0*/  FMUL R15, R32, R15 ;  /* 0x0000000f200f7220 */ /* 0x000fe20000400000 */
[----:B------:R-:W-:Y:S01]  /*60d0*/  F2FP.TF32.F32.PACK_B R4, R4 ;  /* 0x00000004ff04723e */ /* 0x000fe200024050ff */
[C---:B------:R-:W-:Y:S01]  /*60e0*/  FFMA R8, R35.reuse, R41, R8 ;  /* 0x0000002923087223 */ /* 0x040fe20000000008 */
[----:B------:R-:W-:Y:S01]  /*60f0*/  F2FP.TF32.F32.PACK_B R5, R5 ;  /* 0x00000005ff05723e */ /* 0x000fe200024050ff */
[C---:B------:R-:W-:Y:S01]  /*6100*/  FFMA R9, R35.reuse, R40, R9 ;  /* 0x0000002823097223 */ /* 0x040fe20000000009 */
[----:B------:R-:W-:Y:S01]  /*6110*/  F2FP.TF32.F32.PACK_B R6, R6 ;  /* 0x00000006ff06723e */ /* 0x000fe200024050ff */
[C---:B------:R-:W-:Y:S01]  /*6120*/  FFMA R10, R35.reuse, R21, R10 ;  /* 0x00000015230a7223 */ /* 0x040fe2000000000a */
[----:B------:R-:W-:Y:S01]  /*6130*/  F2FP.TF32.F32.PACK_B R7, R7 ;  /* 0x00000007ff07723e */ /* 0x000fe200024050ff */
[----:B------:R-:W-:Y:S01]  /*6140*/  FFMA R11, R35, R20, R15 ;  /* 0x00000014230b7223 */ /* 0x000fe2000000000f */
[----:B------:R-:W-:Y:S01]  /*6150*/  LOP3.LUT R41, R44, 0xffffe000, RZ, 0xc0, !PT ;  /* 0xffffe0002c297812 */ /* 0x000fe200078ec0ff */
[C---:B------:R-:W-:Y:S01]  /*6160*/  FMUL R12, R32.reuse, R16 ;  /* 0x00000010200c7220 */ /* 0x040fe20000400000 */
[----:B------:R-:W-:Y:S01]  /*6170*/  LOP3.LUT R40, R45, 0xffffe000, RZ, 0xc0, !PT ;  /* 0xffffe0002d287812 */ /* 0x000fe200078ec0ff */
[----:B------:R1:W-:Y:S01]  /*6180*/  STS.128 [R79+0x10], R4 ;  /* 0x000010044f007388 */ /* 0x0003e20000000c00 */
        /* <DEDUP_REMOVED lines=13> */
[----:B------:R-:W-:Y:S02]  /*6260*/  F2FP.TF32.F32.PACK_B R12, R12 ;  /* 0x0000000cff0c723e */ /* 0x000fe400024050ff */
[----:B------:R-:W-:Y:S01]  /*6270*/  F2FP.TF32.F32.PACK_B R13, R13 ;  /* 0x0000000dff0d723e */ /* 0x000fe200024050ff */
[----:B------:R1:W-:Y:S01]  /*6280*/  STS.128 [R78+0x20], R8 ;  /* 0x000020084e007388 */ /* 0x0003e20000000c00 */
[----:B------:R-:W-:Y:S02]  /*6290*/  F2FP.TF32.F32.PACK_B R14, R14 ;  /* 0x0000000eff0e723e */ /* 0x000fe400024050ff */
[----:B------:R-:W-:Y:S05]  /*62a0*/  F2FP.TF32.F32.PACK_B R15, R15 ;  /* 0x0000000fff0f723e */ /* 0x000fea00024050ff */
[----:B------:R1:W-:Y:S01]  /*62b0*/  STS.128 [R86+0x30], R12 ;  /* 0x0000300c56007388 */ /* 0x0003e20000000c00 */
[----:B------:R-:W-:Y:S01]  /*62c0*/  @!PT LDS RZ, [RZ] ;  /* 0x00000000fffff984 */ /* 0x000fe20000000800 */
[----:B------:R-:W-:Y:S01]  /*62d0*/  @!PT LDS RZ, [RZ] ;  /* 0x00000000fffff984 */ /* 0x000fe20000000800 */
[----:B------:R-:W-:Y:S01]  /*62e0*/  @!PT LDS RZ, [RZ] ;  /* 0x00000000fffff984 */ /* 0x000fe20000000800 */
[----:B------:R-:W-:Y:S01]  /*62f0*/  @!PT LDS RZ, [RZ] ;  /* 0x00000000fffff984 */ /* 0x000fe20000000800 */
[----:B------:R2:W-:Y:S07]  /*6300*/  MEMBAR.ALL.CTA ;  /* 0x0000000000007992 */ /* 0x0005ee0000008000 */
[----:B--2---:R-:W2:Y:S02]  /*6310*/  FENCE.VIEW.ASYNC.S ;  /* 0x00000000000073c6 */ /* 0x004ea40000000000 */
[----:B--2---:R-:W-:Y:S06]  /*6320*/  BAR.SYNC.DEFER_BLOCKING 0x1, 0x80 ;  /* 0x0042000000007b1d */ /* 0x004fec0000010000 */
[----:B------:R-:W-:Y:S05]  /*6330*/  @P0 BRA `(.L_x_103) ;  /* 0x0000000000280947 */ /* 0x000fea0003800000 */
[----:B------:R-:W-:Y:S02]  /*6340*/  UIADD3 UR4, UPT, UPT, UR48, 0x200, URZ ;  /* 0x0000020030047890 */ /* 0x000fe4000fffe0ff */
[----:B------:R-:W-:Y:S01]  /*6350*/  UIADD3 UR6, UP0, UPT, UR52, 0x680, URZ ;  /* 0x0000068034067890 */ /* 0x000fe2000ff1e0ff */
[----:B------:R-:W-:Y:S03]  /*6360*/  UMOV UR43, UR36 ;  /* 0x00000024002b7c82 */ /* 0x000fe60008000000 */
[----:B------:R-:W-:Y:S01]  /*6370*/  MOV R73, UR4 ;  /* 0x0000000400497c02 */ /* 0x000fe20008000f00 */
[----:B------:R-:W-:Y:S03]  /*6380*/  UIADD3.X UR7, UPT, UPT, URZ, UR53, URZ, UP0, !UPT ;  /* 0x00000035ff077290 */ /* 0x000fe600087fe4ff */
[----:B------:R-:W-:Y:S11]  /*6390*/  R2UR UR40, R73 ;  /* 0x00000000492872ca */ /* 0x000ff600000e0000 */
[----:B------:R-:W-:Y:S02]  /*63a0*/  @!UPT UIADD3 URZ, UPT, UPT, URZ, URZ, URZ ;  /* 0x000000fffffff290 */ /* 0x000fe4000fffe0ff */
[----:B------:R2:W-:Y:S01]  /*63b0*/  UTMASTG.3D [UR40], [UR6] ;  /* 0x00000028060073b5 */ /* 0x0005e20008010000 */
[----:B------:R0:W-:Y:S01]  /*63c0*/  UTMACMDFLUSH ;  /* 0x00000000000079b7 */ /* 0x0001e20000000000 */
[----:B--2---:R-:W-:Y:S04]  /*63d0*/  DEPBAR.LE SB0, 0x1 ;  /* 0x000080400000791a */ /* 0x004fe80000000000 */
.L_x_103:
[----:B------:R-:W-:Y:S05]  /*63e0*/  BSYNC.RECONVERGENT B0 ;  /* 0x0000000000007941 */ /* 0x000fea0003800200 */
.L_x_102:
[----:B------:R-:W-:Y:S01]  /*63f0*/  BAR.SYNC.DEFER_BLOCKING 0x1, 0x80 ;  /* 0x0042000000007b1d */ /* 0x000fe20000010000 */
[----:B------:R-:W-:Y:S01]  /*6400*/  ISETP.NE.AND P1, PT, R87, RZ, PT ;  /* 0x000000ff5700720c */ /* 0x000fe20003f25270 */
[----:B------:R-:W-:Y:S01]  /*6410*/  UISETP.NE.AND UP0, UPT, UR49, URZ, UPT ;  /* 0x000000ff3100728c */ /* 0x000fe2000bf05270 */
[----:B------:R-:W-:Y:S11]  /*6420*/  LEA R3, R43, UR48, 0x3 ;  /* 0x000000302b037c11 */ /* 0x000ff6000f8e18ff */
[----:B------:R-:W-:Y:S01]  /*6430*/  @P1 SHF.L.U32 R2, R77, 0x1f, RZ ;  /* 0x0000001f4d021819 */ /* 0x000fe200000006ff */
[----:B------:R-:W-:Y:S06]  /*6440*/  BRA.U !UP0, `(.L_x_104) ;  /* 0x0000000108247547 */ /* 0x000fec000b800000 */
[----:B-1----:R-:W-:Y:S01]  /*6450*/  IMAD.U32 R5, RZ, RZ, UR51 ;  /* 0x00000033ff057e24 */ /* 0x002fe2000f8e00ff */
[----:B------:R-:W-:Y:S01]  /*6460*/  MOV R0, UR37 ;  /* 0x0000002500007c02 */ /* 0x000fe20008000f00 */
[----:B------:R-:W-:Y:S03]  /*6470*/  UIADD3 UR51, UPT, UPT, UR51, 0x1, URZ ;  /* 0x0000000133337890 */ /* 0x000fe6000fffe0ff */
[----:B------:R-:W-:Y:S01]  /*6480*/  @P1 LEA R5, R5, UR48, 0x3 ;  /* 0x0000003005051c11 */ /* 0x000fe2000f8e18ff */
[----:B------:R-:W-:Y:S04]  /*6490*/  UISETP.NE.AND UP0, UPT, UR51, 0x4, UPT ;  /* 0x000000043300788c */ /* 0x000fe8000bf05270 */
[----:B------:R-:W-:Y:S01]  /*64a0*/  @P1 VIADD R5, R5, 0xa0 ;  /* 0x000000a005051836 */ /* 0x000fe20000000000 */
[----:B------:R-:W-:Y:S04]  /*64b0*/  USEL UR51, UR51, URZ, UP0 ;  /* 0x000000ff33337287 */ /* 0x000fe80008000000 */
[----:B------:R-:W-:Y:S04]  /*64c0*/  @P1 PRMT R0, R0, 0x654, R5 ;  /* 0x0000065400001816 */ /* 0x000fe80000000005 */
[----:B------:R2:W-:Y:S04]  /*64d0*/  @P1 SYNCS.ARRIVE.TRANS64.RED.A1T0 RZ, [R0+URZ], RZ ;  /* 0x000000ff00ff19a7 */ /* 0x0005e800081004ff */
.L_x_104:
[----:B------:R-:W4:Y:S01]  /*64e0*/  @P1 SYNCS.PHASECHK.TRANS64.TRYWAIT P0, [R3+URZ+0x80], R2 ;  /* 0x00008002030015a7 */ /* 0x000f2200080011ff */
[----:B------:R-:W-:Y:S01]  /*64f0*/  BSSY B1, `(.L_x_105) ;  /* 0x0000016000017945 */ /* 0x000fe20003800000 */
[----:B----4-:R-:W-:Y:S03]  /*6500*/  @P1 SEL R89, RZ, 0x1, !P0 ;  /* 0x00000001ff591807 */ /* 0x010fe60004000000 */
[----:B------:R-:W-:Y:S05]  /*6510*/  @!P1 BRA `(.L_x_106) ;  /* 0x00000000004c9947 */ /* 0x000fea0003800000 */
[----:B------:R-:W-:Y:S01]  /*6520*/  ISETP.NE.AND P0, PT, R89, RZ, PT ;  /* 0x000000ff5900720c */ /* 0x000fe20003f05270 */
[----:B------:R-:W-:Y:S01]  /*6530*/  BSSY B0, `(.L_x_107) ;  /* 0x000000b000007945 */ /* 0x000fe20003800000 */
[----:B------:R-:W-:Y:S11]  /*6540*/  ISETP.NE.AND P1, PT, R90, RZ, PT ;  /* 0x000000ff5a00720c */ /* 0x000ff60003f25270 */
[----:B------:R-:W-:Y:S02]  /*6550*/  @!UPT UIADD3 URZ, UPT, UPT, URZ, URZ, URZ ;  /* 0x000000fffffff290 */ /* 0x000fe4000fffe0ff */
[C---:B-1----:R-:W-:Y:S01]  /*6560*/  @P1 IMAD R6, R43.reuse, 0x2000, R80 ;  /* 0x000020002b061824 */ /* 0x042fe200078e0250 */
[C---:B------:R-:W-:Y:S01]  /*6570*/  @P1 LEA R4, R43.reuse, R78, 0xd ;  /* 0x0000004e2b041211 */ /* 0x040fe200078e68ff */
[C---:B------:R-:W-:Y:S02]  /*6580*/  @P1 IMAD R5, R43.reuse, 0x2000, R79 ;  /* 0x000020002b051824 */ /* 0x040fe400078e024f */
[----:B------:R-:W-:Y:S01]  /*6590*/  @P1 IMAD R2, R43, 0x2000, R86 ;  /* 0x000020002b021824 */ /* 0x000fe200078e0256 */
[----:B------:R-:W-:Y:S06]  /*65a0*/  @P0 BRA `(.L_x_108) ;  /* 0x00000000000c0947 */ /* 0x000fec0003800000 */
[----:B--2---:R-:W-:Y:S04]  /*65b0*/  SHF.L.U32 R0, R77, 0x1f, RZ ;  /* 0x0000001f4d007819 */ /* 0x004fe800000006ff */
[----:B------:R-:W1:Y:S02]  /*65c0*/  SYNCS.PHASECHK.TRANS64.TRYWAIT P0, [R3+URZ+0x80], R0 ;  /* 0x00008000030075a7 */ /* 0x000e6400080011ff */
[----:B-1----:R-:W-:Y:S05]  /*65d0*/  @!P0 BRA `(.L_x_109) ;  /* 0x0000002800848947 */ /* 0x002fea0003800000 */
.L_x_108:
[----:B------:R-:W-:Y:S05]  /*65e0*/  BSYNC B0 ;  /* 0x0000000000007941 */ /* 0x000fea0003800000 */
.L_x_107:
[----:B------:R-:W-:Y:S02]  /*65f0*/  ISETP.NE.AND P0, PT, R90, RZ, PT ;  /* 0x000000ff5a00720c */ /* 0x000fe40003f05270 */
[----:B------:R-:W-:Y:S11]  /*6600*/  IADD3 R43, PT, PT, R43, 0x1, RZ ;  /* 0x000000012b2b7810 */ /* 0x000ff60007ffe0ff */
[----:B------:R4:W1:Y:S04]  /*6610*/  @P0 LDS.128 R56, [R6] ;  /* 0x0000000006380984 */ /* 0x0008680000000c00 */
[----:B------:R4:W1:Y:S04]  /*6620*/  @P0 LDS.128 R52, [R5+0x10] ;  /* 0x0000100005340984 */ /* 0x0008680000000c00 */
[----:B------:R4:W1:Y:S04]  /*6630*/  @P0 LDS.128 R48, [R4+0x20] ;  /* 0x0000200004300984 */ /* 0x0008680000000c00 */
[----:B------:R4:W1:Y:S02]  /*6640*/  @P0 LDS.128 R44, [R2+0x30] ;  /* 0x00003000022c0984 */ /* 0x0008640000000c00 */
.L_x_106:
[----:B------:R-:W-:Y:S05]  /*6650*/  BSYNC B1 ;  /* 0x0000000000017941 */ /* 0x000fea0003800000 */
.L_x_105:
[----:B-1----:R-:W-:Y:S05]  /*6660*/  VIADD R3, R34, 0x10 ;  /* 0x0000001022037836 */ /* 0x002fea0000000000 */
[----:B------:R-:W-:Y:S04]  /*6670*/  SHF.R.U32.HI R3, RZ, 0x15, R3 ;  /* 0x00000015ff037819 */ /* 0x000fe80000011603 */
[----:B------:R-:W-:Y:S11]  /*6680*/  LOP3.LUT P0, RZ, R3, 0x3, R72, 0x48, !PT ;  /* 0x0000000303ff7812 */ /* 0x000ff60007804848 */
[----:B------:R-:W-:Y:S02]  /*6690*/  @!UPT UIADD3 URZ, UPT, UPT, URZ, URZ, URZ ;  /* 0x000000fffffff290 */ /* 0x000fe4000fffe0ff */
[----:B------:R-:W-:Y:S05]  /*66a0*/  @!P0 BRA `(.L_x_110) ;  /* 0x0000000000408947 */ /* 0x000fea0003800000 */
[----:B------:R-:W1:Y:S01]  /*66b0*/  LDCU.64 UR8, c[0x4][0x70] ;  /* 0x01000e00ff0877ac */ /* 0x000e620008000a00 */
[----:B------:R-:W-:Y:S01]  /*66c0*/  MOV R3, 0x0 ;  /* 0x0000000000037802 */ /* 0x000fe20000000f00 */
[----:B------:R-:W-:Y:S02]  /*66d0*/  HFMA2 R12, -RZ, RZ, 0, 5.9604644775390625e-08 ;  /* 0x00000001ff0c7431 */ /* 0x000fe400000001ff */
[----:B------:R-:W-:Y:S02]  /*66e0*/  IMAD.MOV.U32 R8, RZ, RZ, 0x192 ;  /* 0x00000192ff087424 */ /* 0x000fe400078e00ff */
[----:B------:R-:W-:Y:S01]  /*66f0*/  IMAD.MOV.U32 R13, RZ, RZ, RZ ;  /* 0x000000ffff0d7224 */ /* 0x000fe200078e00ff */
[----:B------:R-:W5:Y:S01]  /*6700*/  LDCU.64 UR6, c[0x4][0x78] ;  /* 0x01000f00ff0677ac */ /* 0x000f620008000a00 */
[----:B----4-:R-:W4:Y:S01]  /*6710*/  LDC.64 R2, c[0x4][R3] ;  /* 0x0100000003027b82 */ /* 0x010f220000000a00 */
[----:B------:R-:W2:Y:S01]  /*6720*/  LDCU.64 UR4, c[0x4][0x10] ;  /* 0x01000200ff0477ac */ /* 0x000ea20008000a00 */
[----:B-1----:R-:W-:Y:S01]  /*6730*/  MOV R5, UR9 ;  /* 0x0000000900057c02 */ /* 0x002fe20008000f00 */
[----:B------:R-:W-:Y:S01]  /*6740*/  IMAD.U32 R4, RZ, RZ, UR8 ;  /* 0x00000008ff047e24 */ /* 0x000fe2000f8e00ff */
[----:B-----5:R-:W-:Y:S01]  /*6750*/  MOV R7, UR7 ;  /* 0x0000000700077c02 */ /* 0x020fe20008000f00 */
[----:B------:R-:W-:Y:S01]  /*6760*/  IMAD.U32 R6, RZ, RZ, UR6 ;  /* 0x00000006ff067e24 */ /* 0x000fe2000f8e00ff */
[----:B--2---:R-:W-:Y:S01]  /*6770*/  MOV R11, UR5 ;  /* 0x00000005000b7c02 */ /* 0x004fe20008000f00 */
[----:B------:R-:W-:Y:S02]  /*6780*/  IMAD.U32 R10, RZ, RZ, UR4 ;  /* 0x00000004ff0a7e24 */ /* 0x000fe4000f8e00ff */
[----:B------:R-:W-:Y:S07]  /*6790*/  LEPC R20, `(.L_x_110) ;  /* 0x000000001014794e */ /* 0x000fee0000000000 */
[----:B---34-:R-:W-:Y:S05]  /*67a0*/  CALL.ABS.NOINC R2 ;  /* 0x0000000002007343 */ /* 0x018fea0003c00000 */
.L_x_110:
[----:B------:R-:W-:Y:S01]  /*67b0*/  LOP3.LUT R20, R56, 0xffffe000, RZ, 0xc0, !PT ;  /* 0xffffe00038147812 */ /* 0x000fe200078ec0ff */
[----:B------:R-:W-:Y:S05]  /*67c0*/  WARPSYNC.ALL ;  /* 0x0000000000007948 */ /* 0x000fea0003800000 */
[----:B------:R-:W-:Y:S01]  /*67d0*/  R2UR UR4, R34 ;  /* 0x00000000220472ca */ /* 0x000fe200000e0000 */
[----:B------:R-:W-:Y:S01]  /*67e0*/  IMAD.U32 R92, RZ, RZ, UR51 ;  /* 0x00000033ff5c7e24 */ /* 0x000fe2000f8e00ff */
[----:B------:R-:W-:Y:S01]  /*67f0*/  LOP3.LUT R21, R57, 0xffffe000, RZ, 0xc0, !PT ;  /* 0xffffe00039157812 */ /* 0x000fe200078ec0ff */
[----:B------:R-:W-:Y:S01]  /*6800*/  IMAD.U32 R91, RZ, RZ, UR37 ;  /* 0x00000025ff5b7e24 */ /* 0x000fe2000f8e00ff */
[----:B------:R-:W-:Y:S01]  /*6810*/  LOP3.LUT R40, R59, 0xffffe000, RZ, 0xc0, !PT ;  /* 0xffffe0003b287812 */ /* 0x000fe200078ec0ff */
[----:B------:R-:W-:Y:S01]  /*6820*/  BSSY.RECONVERGENT B0, `(.L_x_111) ;  /* 0x000005b000007945 */ /* 0x000fe20003800200 */
[----:B------:R-:W-:Y:S02]  /*6830*/  LOP3.LUT R41, R52, 0xffffe000, RZ, 0xc0, !PT ;  /* 0xffffe00034297812 */ /* 0x000fe400078ec0ff */
[----:B------:R-:W-:Y:S02]  /*6840*/  LOP3.LUT R42, R53, 0xffffe000, RZ, 0xc0, !PT ;  /* 0xffffe000352a7812 */ /* 0x000fe400078ec0ff */
[----:B------:R-:W-:Y:S02]  /*6850*/  ISETP.NE.AND P6, PT, R87, RZ, PT ;  /* 0x000000ff5700720c */ /* 0x000fe40003fc5270 */
[----:B------:R-:W-:Y:S01]  /*6860*/  ISETP.NE.AND P0, PT, R82, RZ, PT ;  /* 0x000000ff5200720c */ /* 0x000fe20003f05270 */
[----:B----4-:R-:W2:Y:S10]  /*6870*/  LDTM.x16 R4, tmem[UR4+0x10] ;  /* 0x00001004000479ee */ /* 0x010eb40008240000 */
[----:B------:R-:W-:Y:S02]  /*6880*/  @P6 LEA R92, R92, UR48, 0x3 ;  /* 0x000000305c5c6c11 */ /* 0x000fe4000f8e18ff */
[----:B------:R-:W-:Y:S03]  /*6890*/  @P6 SHF.L.U32 R93, R77, 0x1f, RZ ;  /* 0x0000001f4d5d6819 */ /* 0x000fe600000006ff */
[----:B------:R-:W-:Y:S05]  /*68a0*/  @P6 VIADD R92, R92, 0xa0 ;  /* 0x000000a05c5c6836 */ /* 0x000fea0000000000 */
[----:B------:R-:W-:Y:S02]  /*68b0*/  @P6 PRMT R91, R91, 0x654, R92 ;  /* 0x000006545b5b6816 */ /* 0x000fe4000000005c */
[----:B------:R-:W-:Y:S01]  /*68c0*/  LEA R92, R43, UR48, 0x3 ;  /* 0x000000302b5c7c11 */ /* 0x000fe2000f8e18ff */
[C---:B--2---:R-:W-:Y:S01]  /*68d0*/  FMUL R0, R32.reuse, R4 ;  /* 0x0000000420007220 */ /* 0x044fe20000400000 */
[C---:B------:R-:W-:Y:S01]  /*68e0*/  FMUL R2, R32.reuse, R5 ;  /* 0x0000000520027220 */ /* 0x040fe20000400000 */
[C---:B------:R-:W-:Y:S01]  /*68f0*/  FMUL R3, R32.reuse, R6 ;  /* 0x0000000620037220 */ /* 0x040fe20000400000 */
[----:B------:R-:W-:Y:S01]  /*6900*/  FMUL R7, R32, R7 ;  /* 0x0000000720077220 */ /* 0x000fe20000400000 */
[C---:B------:R-:W-:Y:S01]  /*6910*/  FFMA R36, R35.reuse, R20, R0 ;  /* 0x0000001423247223 */ /* 0x040fe20000000000 */
[----:B------:R-:W-:Y:S01]  /*6920*/  LOP3.LUT R20, R58, 0xffffe000, RZ, 0xc0, !PT ;  /* 0xffffe0003a147812 */ /* 0x000fe200078ec0ff */
[C---:B------:R-:W-:Y:S01]  /*6930*/  FFMA R37, R35.reuse, R21, R2 ;  /* 0x0000001523257223 */ /* 0x040fe20000000002 */
[----:B------:R-:W-:Y:S01]  /*6940*/  LOP3.LUT R21, R48, 0xffffe000, RZ, 0xc0, !PT ;  /* 0xffffe00030157812 */ /* 0x000fe200078ec0ff */
[----:B------:R-:W-:Y:S01]  /*6950*/  FMUL R4, R32, R8 ;  /* 0x0000000820047220 */ /* 0x000fe20000400000 */
[----:B------:R-:W-:Y:S01]  /*6960*/  F2FP.TF32.F32.PACK_B R36, R36 ;  /* 0x00000024ff24723e */ /* 0x000fe200024050ff */
[C---:B------:R-:W-:Y:S01]  /*6970*/  FFMA R38, R35.reuse, R20, R3 ;  /* 0x0000001423267223 */ /* 0x040fe20000000003 */
[----:B------:R-:W-:Y:S01]  /*6980*/  LOP3.LUT R20, R54, 0xffffe000, RZ, 0xc0, !PT ;  /* 0xffffe00036147812 */ /* 0x000fe200078ec0ff */
[----:B------:R-:W-:Y:S01]  /*6990*/  FFMA R39, R35, R40, R7 ;  /* 0x0000002823277223 */ /* 0x000fe20000000007 */
[----:B------:R-:W-:Y:S01]  /*69a0*/  LOP3.LUT R40, R55, 0xffffe000, RZ, 0xc0, !PT ;  /* 0xffffe00037287812 */ /* 0x000fe200078ec0ff */
[C---:B------:R-:W-:Y:S01]  /*69b0*/  FMUL R5, R32.reuse, R9 ;  /* 0x0000000920057220 */ /* 0x040fe20000400000 */
[C---:B------:R-:W-:Y:S01]  /*69c0*/  FMUL R6, R32.reuse, R10 ;  /* 0x0000000a20067220 */ /* 0x040fe20000400000 */
[C---:B------:R-:W-:Y:S01]  /*69d0*/  FMUL R11, R32.reuse, R11 ;  /* 0x0000000b200b7220 */ /* 0x040fe20000400000 */
[----:B------:R-:W-:Y:S01]  /*69e0*/  F2FP.TF32.F32.PACK_B R37, R37 ;  /* 0x00000025ff25723e */ /* 0x000fe200024050ff */
[C---:B------:R-:W-:Y:S01]  /*69f0*/  FFMA R4, R35.reuse, R41, R4 ;  /* 0x0000002923047223 */ /* 0x040fe20000000004 */
[----:B------:R-:W-:Y:S01]  /*6a00*/  F2FP.TF32.F32.PACK_B R38, R38 ;  /* 0x00000026ff26723e */ /* 0x000fe200024050ff */
[C---:B------:R-:W-:Y:S01]  /*6a10*/  FFMA R5, R35.reuse, R42, R5 ;  /* 0x0000002a23057223 */ /* 0x040fe20000000005 */
[----:B------:R-:W-:Y:S01]  /*6a20*/  F2FP.TF32.F32.PACK_B R39, R39 ;  /* 0x00000027ff27723e */ /* 0x000fe200024050ff */
[C---:B------:R-:W-:Y:S01]  /*6a30*/  FFMA R6, R35.reuse, R20, R6 ;  /* 0x0000001423067223 */ /* 0x040fe20000000006 */
[----:B------:R-:W-:Y:S01]  /*6a40*/  FFMA R7, R35, R40, R11 ;  /* 0x0000002823077223 */ /* 0x000fe2000000000b */
        /* <DEDUP_REMOVED lines=47> */
[----:B------:R-:W-:Y:S02]  /*6d40*/  UIADD3 UR8, UP0, UPT, UR52, 0x680, URZ ;  /* 0x0000068034087890 */ /* 0x000fe4000ff1e0ff */
[----:B------:R-:W-:Y:S02]  /*6d50*/  UIADD3 UR5, UPT, UPT, UR41, 0x10, URZ ;  /* 0x0000001029057890 */ /* 0x000fe4000fffe0ff */
[----:B------:R-:W-:Y:S02]  /*6d60*/  UIADD3 UR4, UPT, UPT, UR48, 0x2200, URZ ;  /* 0x0000220030047890 */ /* 0x000fe4000fffe0ff */
[----:B------:R-:W-:Y:S01]  /*6d70*/  UIADD3.X UR9, UPT, UPT, URZ, UR53, URZ, UP0, !UPT ;  /* 0x00000035ff097290 */ /* 0x000fe200087fe4ff */
[----:B------:R-:W-:Y:S01]  /*6d80*/  UMOV UR6, UR42 ;  /* 0x0000002a00067c82 */ /* 0x000fe20008000000 */
[----:B------:R-:W-:Y:S07]  /*6d90*/  UMOV UR7, UR36 ;  /* 0x0000002400077c82 */ /* 0x000fee0008000000 */
[----:B------:R2:W-:Y:S01]  /*6da0*/  UTMASTG.3D [UR4], [UR8] ;  /* 0x00000004080073b5 */ /* 0x0005e20008010000 */
[----:B------:R0:W-:Y:S01]  /*6db0*/  UTMACMDFLUSH ;  /* 0x00000000000079b7 */ /* 0x0001e20000000000 */
[----:B--2---:R-:W-:Y:S04]  /*6dc0*/  DEPBAR.LE SB0, 0x1 ;  /* 0x000080400000791a */ /* 0x004fe80000000000 */
.L_x_112:
[----:B------:R-:W-:Y:S05]  /*6dd0*/  BSYNC.RECONVERGENT B0 ;  /* 0x0000000000007941 */ /* 0x000fea0003800200 */
.L_x_111:
[----:B------:R-:W-:Y:S01]  /*6de0*/  BAR.SYNC.DEFER_BLOCKING 0x1, 0x80 ;  /* 0x0042000000007b1d */ /* 0x000fe20000010000 */
[----:B------:R-:W-:Y:S04]  /*6df0*/  UIADD3 UR40, UPT, UPT, UR51, 0x1, URZ ;  /* 0x0000000133287890 */ /* 0x000fe8000fffe0ff */
[----:B------:R-:W-:Y:S04]  /*6e00*/  UISETP.NE.AND UP0, UPT, UR40, 0x4, UPT ;  /* 0x000000042800788c */ /* 0x000fe8000bf05270 */
[----:B------:R-:W-:Y:S01]  /*6e10*/  USEL UR40, UR40, URZ, UP0 ;  /* 0x000000ff28287287 */ /* 0x000fe20008000000 */
[----:B------:R2:W-:Y:S01]  /*6e20*/  @P6 SYNCS.ARRIVE.TRANS64.RED.A1T0 RZ, [R91+URZ], RZ ;  /* 0x000000ff5bff69a7 */ /* 0x0005e200081004ff */
[----:B------:R-:W-:Y:S01]  /*6e30*/  BSSY B1, `(.L_x_113) ;  /* 0x0000017000017945 */ /* 0x000fe20003800000 */
[----:B------:R-:W4:Y:S02]  /*6e40*/  @P6 SYNCS.PHASECHK.TRANS64.TRYWAIT P0, [R92+URZ+0x80], R93 ;  /* 0x0000805d5c0065a7 */ /* 0x000f2400080011ff */
[----:B----4-:R-:W-:Y:S01]  /*6e50*/  @P6 SEL R89, RZ, 0x1, !P0 ;  /* 0x00000001ff596807 */ /* 0x010fe20004000000 */
[----:B--2---:R-:W-:Y:S06]  /*6e60*/  @!P6 BRA `(.L_x_114) ;  /* 0x00000000004ce947 */ /* 0x004fec0003800000 */
        /* <DEDUP_REMOVED lines=9> */
[----:B------:R-:W-:Y:S04]  /*6f00*/  SHF.L.U32 R5, R77, 0x1f, RZ ;  /* 0x0000001f4d057819 */ /* 0x000fe800000006ff */
[----:B------:R-:W1:Y:S02]  /*6f10*/  SYNCS.PHASECHK.TRANS64.TRYWAIT P0, [R92+URZ+0x80], R5 ;  /* 0x000080055c0075a7 */ /* 0x000e6400080011ff */
[----:B-1----:R-:W-:Y:S05]  /*6f20*/  @!P0 BRA `(.L_x_117) ;  /* 0x0000002000448947 */ /* 0x002fea0003800000 */
.L_x_116:
[----:B------:R-:W-:Y:S05]  /*6f30*/  BSYNC B0 ;  /* 0x0000000000007941 */ /* 0x000fea0003800000 */
.L_x_115:
[----:B------:R-:W-:Y:S02]  /*6f40*/  ISETP.NE.AND P0, PT, R90, RZ, PT ;  /* 0x000000ff5a00720c */ /* 0x000fe40003f05270 */
[----:B------:R-:W-:Y:S11]  /*6f50*/  IADD3 R43, PT, PT, R43, 0x1, RZ ;  /* 0x000000012b2b7810 */ /* 0x000ff60007ffe0ff */
[----:B------:R2:W4:Y:S04]  /*6f60*/  @P0 LDS.128 R56, [R4] ;  /* 0x0000000004380984 */ /* 0x0005280000000c00 */
[----:B------:R2:W1:Y:S04]  /*6f70*/  @P0 LDS.128 R52, [R3+0x10] ;  /* 0x0000100003340984 */ /* 0x0004680000000c00 */
[----:B------:R2:W1:Y:S04]  /*6f80*/  @P0 LDS.128 R48, [R2+0x20] ;  /* 0x0000200002300984 */ /* 0x0004680000000c00 */
[----:B------:R2:W1:Y:S02]  /*6f90*/  @P0 LDS.128 R44, [R0+0x30] ;  /* 0x00003000002c0984 */ /* 0x0004640000000c00 */
.L_x_114:
[----:B------:R-:W-:Y:S05]  /*6fa0*/  BSYNC B1 ;  /* 0x0000000000017941 */ /* 0x000fea0003800000 */
.L_x_113:
[----:B--2---:R-:W-:Y:S05]  /*6fb0*/  VIADD R3, R34, 0x20 ;  /* 0x0000002022037836 */ /* 0x004fea0000000000 */
[----:B------:R-:W-:Y:S04]  /*6fc0*/  SHF.R.U32.HI R3, RZ, 0x15, R3 ;  /* 0x00000015ff037819 */ /* 0x000fe80000011603 */
[----:B------:R-:W-:Y:S11]  /*6fd0*/  LOP3.LUT P0, RZ, R3, 0x3, R72, 0x48, !PT ;  /* 0x0000000303ff7812 */ /* 0x000ff60007804848 */
[----:B------:R-:W-:Y:S02]  /*6fe0*/  @!UPT UIADD3 URZ, UPT, UPT, URZ, URZ, URZ ;  /* 0x000000fffffff290 */ /* 0x000fe4000fffe0ff */
[----:B------:R-:W-:Y:S05]  /*6ff0*/  @!P0 BRA `(.L_x_118) ;  /* 0x0000000000408947 */ /* 0x000fea0003800000 */
[----:B------:R-:W2:Y:S01]  /*7000*/  LDCU.64 UR8, c[0x4][0x70] ;  /* 0x01000e00ff0877ac */ /* 0x000ea20008000a00 */
[----:B------:R-:W-:Y:S01]  /*7010*/  MOV R3, 0x0 ;  /* 0x0000000000037802 */ /* 0x000fe20000000f00 */
[----:B-1----:R-:W-:Y:S02]  /*7020*/  HFMA2 R12, -RZ, RZ, 0, 5.9604644775390625e-08 ;  /* 0x00000001ff0c7431 */ /* 0x002fe400000001ff */
[----:B------:R-:W-:Y:S02]  /*7030*/  IMAD.MOV.U32 R8, RZ, RZ, 0x192 ;  /* 0x00000192ff087424 */ /* 0x000fe400078e00ff */
[----:B------:R-:W-:Y:S01]  /*7040*/  IMAD.MOV.U32 R13, RZ, RZ, RZ ;  /* 0x000000ffff0d7224 */ /* 0x000fe200078e00ff */
[----:B------:R-:W1:Y:S01]  /*7050*/  LDCU.64 UR6, c[0x4][0x78] ;  /* 0x01000f00ff0677ac */ /* 0x000e620008000a00 */
[----:B------:R-:W3:Y:S01]  /*7060*/  LDC.64 R2, c[0x4][R3] ;  /* 0x0100000003027b82 */ /* 0x000ee20000000a00 */
[----:B------:R-:W5:Y:S01]  /*7070*/  LDCU.64 UR4, c[0x4][0x10] ;  /* 0x01000200ff0477ac */ /* 0x000f620008000a00 */
[----:B--2---:R-:W-:Y:S01]  /*7080*/  MOV R5, UR9 ;  /* 0x0000000900057c02 */ /* 0x004fe20008000f00 */
[----:B------:R-:W-:Y:S01]  /*7090*/  IMAD.U32 R4, RZ, RZ, UR8 ;  /* 0x00000008ff047e24 */ /* 0x000fe2000f8e00ff */
[----:B-1----:R-:W-:Y:S01]  /*70a0*/  MOV R7, UR7 ;  /* 0x0000000700077c02 */ /* 0x002fe20008000f00 */
[----:B------:R-:W-:Y:S01]  /*70b0*/  IMAD.U32 R6, RZ, RZ, UR6 ;  /* 0x00000006ff067e24 */ /* 0x000fe2000f8e00ff */
[----:B-----5:R-:W-:Y:S01]  /*70c0*/  MOV R11, UR5 ;  /* 0x00000005000b7c02 */ /* 0x020fe20008000f00 */
[----:B------:R-:W-:Y:S02]  /*70d0*/  IMAD.U32 R10, RZ, RZ, UR4 ;  /* 0x00000004ff0a7e24 */ /* 0x000fe4000f8e00ff */
[----:B------:R-:W-:Y:S07]  /*70e0*/  LEPC R20, `(.L_x_118) ;  /* 0x000000001014794e */ /* 0x000fee0000000000 */
[----:B---34-:R-:W-:Y:S05]  /*70f0*/  CALL.ABS.NOINC R2 ;  /* 0x0000000002007343 */ /* 0x018fea0003c00000 */
.L_x_118:
[----:B----4-:R-:W-:Y:S01]  /*7100*/  LOP3.LUT R20, R56, 0xffffe000, RZ, 0xc0, !PT ;  /* 0xffffe00038147812 */ /* 0x010fe200078ec0ff */
[----:B------:R-:W-:Y:S05]  /*7110*/  WARPSYNC.ALL ;  /* 0x0000000000007948 */ /* 0x000fea0003800000 */
[----:B------:R-:W-:Y:S01]  /*7120*/  R2UR UR4, R34 ;  /* 0x00000000220472ca */ /* 0x000fe200000e0000 */
[----:B-1----:R-:W-:Y:S01]  /*7130*/  IMAD.U32 R92, RZ, RZ, UR40 ;  /* 0x00000028ff5c7e24 */ /* 0x002fe2000f8e00ff */
        /* <DEDUP_REMOVED lines=8> */
[----:B------:R-:W1:Y:S10]  /*71c0*/  LDTM.x16 R4, tmem[UR4+0x20] ;  /* 0x00002004000479ee */ /* 0x000e740008240000 */
[----:B------:R-:W-:Y:S02]  /*71d0*/  @P6 LEA R92, R92, UR48, 0x3 ;  /* 0x000000305c5c6c11 */ /* 0x000fe4000f8e18ff */
[----:B------:R-:W-:Y:S03]  /*71e0*/  @P6 SHF.L.U32 R93, R77, 0x1f, RZ ;  /* 0x0000001f4d5d6819 */ /* 0x000fe600000006ff */
[----:B------:R-:W-:Y:S05]  /*71f0*/  @P6 VIADD R92, R92, 0xa0 ;  /* 0x000000a05c5c6836 */ /* 0x000fea0000000000 */
[----:B------:R-:W-:Y:S02]  /*7200*/  @P6 PRMT R91, R91, 0x654, R92 ;  /* 0x000006545b5b6816 */ /* 0x000fe4000000005c */
[----:B------:R-:W-:Y:S01]  /*7210*/  LEA R92, R43, UR48, 0x3 ;  /* 0x000000302b5c7c11 */ /* 0x000fe2000f8e18ff */
[C---:B-1----:R-:W-:Y:S01]  /*7220*/  FMUL R0, R32.reuse, R4 ;  /* 0x0000000420007220 */ /* 0x042fe20000400000 */
        /* <DEDUP_REMOVED lines=79> */
.L_x_120:
[----:B------:R-:W-:Y:S05]  /*7720*/  BSYNC.RECONVERGENT B0 ;  /* 0x0000000000007941 */ /* 0x000fea0003800200 */
.L_x_119:
        /* <DEDUP_REMOVED lines=13> */
[C---:B------:R-:W-:Y:S01]  /*7800*/  @P1 IMAD R3, R43.reuse, 0x2000, R80 ;  /* 0x000020002b031824 */ /* 0x040fe200078e0250 */
[C---:B------:R-:W-:Y:S01]  /*7810*/  @P1 LEA R0, R43.reuse, R78, 0xd ;  /* 0x0000004e2b001211 */ /* 0x040fe200078e68ff */
[C---:B------:R-:W-:Y:S02]  /*7820*/  @P1 IMAD R2, R43.reuse, 0x2000, R79 ;  /* 0x000020002b021824 */ /* 0x040fe400078e024f */
[----:B------:R-:W-:Y:S01]  /*7830*/  @P1 IMAD R43, R43, 0x2000, R86 ;  /* 0x000020002b2b1824 */ /* 0x000fe200078e0256 */
[----:B------:R-:W-:Y:S06]  /*7840*/  @P0 BRA `(.L_x_124) ;  /* 0x00000000000c0947 */ /* 0x000fec0003800000 */
[----:B-1----:R-:W-:Y:S04]  /*7850*/  SHF.L.U32 R5, R77, 0x1f, RZ ;  /* 0x0000001f4d057819 */ /* 0x002fe800000006ff */
[----:B------:R-:W1:Y:S02]  /*7860*/  SYNCS.PHASECHK.TRANS64.TRYWAIT P0, [R92+URZ+0x80], R5 ;  /* 0x000080055c0075a7 */ /* 0x000e6400080011ff */
[----:B-1----:R-:W-:Y:S05]  /*7870*/  @!P0 BRA `(.L_x_125) ;  /* 0x0000001800048947 */ /* 0x002fea0003800000 */
.L_x_124:
[----:B------:R-:W-:Y:S05]  /*7880*/  BSYNC B0 ;  /* 0x0000000000007941 */ /* 0x000fea0003800000 */
.L_x_123:
[----:B------:R-:W-:Y:S11]  /*7890*/  ISETP.NE.AND P0, PT, R90, RZ, PT ;  /* 0x000000ff5a00720c */ /* 0x000ff60003f05270 */
[----:B------:R-:W-:Y:S02]  /*78a0*/  @!UPT UIADD3 URZ, UPT, UPT, URZ, URZ, URZ ;  /* 0x000000fffffff290 */ /* 0x000fe4000fffe0ff */
[----:B------:R2:W4:Y:S04]  /*78b0*/  @P0 LDS.128 R56, [R3] ;  /* 0x0000000003380984 */ /* 0x0005280000000c00 */
[----:B------:R2:W1:Y:S04]  /*78c0*/  @P0 LDS.128 R52, [R2+0x10] ;  /* 0x0000100002340984 */ /* 0x0004680000000c00 */
[----:B------:R2:W1:Y:S04]  /*78d0*/  @P0 LDS.128 R48, [R0+0x20] ;  /* 0x0000200000300984 */ /* 0x0004680000000c00 */
[----:B------:R2:W1:Y:S02]  /*78e0*/  @P0 LDS.128 R44, [R43+0x30] ;  /* 0x000030002b2c0984 */ /* 0x0004640000000c00 */
.L_x_122:
[----:B------:R-:W-:Y:S05]  /*78f0*/  BSYNC B1 ;  /* 0x0000000000017941 */ /* 0x000fea0003800000 */
.L_x_121:
        /* <DEDUP_REMOVED lines=21> */
.L_x_126:
[----:B------:R-:W-:Y:S01]  /*7a50*/  ISETP.NE.AND P0, PT, R82, RZ, PT ;  /* 0x000000ff5200720c */ /* 0x000fe20003f05270 */
[----:B------:R-:W-:Y:S05]  /*7a60*/  WARPSYNC.ALL ;  /* 0x0000000000007948 */ /* 0x000fea0003800000 */
[----:B------:R-:W-:Y:S01]  /*7a70*/  R2UR UR4, R34 ;  /* 0x00000000220472ca */ /* 0x000fe200000e0000 */
[----:B------:R-:W-:Y:S01]  /*7a80*/  BSSY.RECONVERGENT B0, `(.L_x_127) ;  /* 0x000005c000007945 */ /* 0x000fe20003800200 */
[----:B------:R-:W-:Y:S02]  /*7a90*/  R2UR UR5, R88 ;  /* 0x00000000580572ca */ /* 0x000fe400000e0000 */
[----:B----4-:R-:W-:Y:S02]  /*7aa0*/  LOP3.LUT R0, R56, 0xffffe000, RZ, 0xc0, !PT ;  /* 0xffffe00038007812 */ /* 0x010fe400078ec0ff */
[----:B------:R-:W-:Y:S02]  /*7ab0*/  LOP3.LUT R2, R57, 0xffffe000, RZ, 0xc0, !PT ;  /* 0xffffe00039027812 */ /* 0x000fe400078ec0ff */
[----:B------:R-:W-:Y:S02]  /*7ac0*/  LOP3.LUT R3, R58, 0xffffe000, RZ, 0xc0, !PT ;  /* 0xffffe0003a037812 */ /* 0x000fe400078ec0ff */
[----:B------:R-:W-:Y:S02]  /*7ad0*/  LOP3.LUT R20, R59, 0xffffe000, RZ, 0xc0, !PT ;  /* 0xffffe0003b147812 */ /* 0x000fe400078ec0ff */
[----:B-1----:R-:W-:Y:S01]  /*7ae0*/  LOP3.LUT R21, R52, 0xffffe000, RZ, 0xc0, !PT ;  /* 0xffffe00034157812 */ /* 0x002fe200078ec0ff */
[----:B------:R-:W1:Y:S01]  /*7af0*/  LDTM.x16 R4, tmem[UR4+0x30] ;  /* 0x00003004000479ee */ /* 0x000e620008240000 */
[----:B------:R-:W-:Y:S01]  /*7b00*/  LOP3.LUT R36, R53, 0xffffe000, RZ, 0xc0, !PT ;  /* 0xffffe00035247812 */ /* 0x000fe200078ec0ff */
[----:B------:R-:W-:Y:S01]  /*7b10*/  UIADD3 UR5, UPT, UPT, UR5, 0x110, URZ ;  /* 0x0000011005057890 */ /* 0x000fe2000fffe0ff */
[----:B------:R-:W-:Y:S01]  /*7b20*/  LOP3.LUT R37, R54, 0xffffe000, RZ, 0xc0, !PT ;  /* 0xffffe00036257812 */ /* 0x000fe200078ec0ff */
[----:B------:R-:W-:Y:S01]  /*7b30*/  NOP ;  /* 0x0000000000007918 */ /* 0x000fe20000000000 */
[----:B------:R-:W-:Y:S01]  /*7b40*/  LOP3.LUT R38, R55, 0xffffe000, RZ, 0xc0, !PT ;  /* 0xffffe00037267812 */ /* 0x000fe200078ec0ff */
[----:B------:R-:W-:Y:S01]  /*7b50*/  UPRMT UR5, UR37, 0x654, UR5 ;  /* 0x0000065425057896 */ /* 0x000fe20008000005 */
[----:B------:R-:W-:Y:S02]  /*7b60*/  LOP3.LUT R39, R48, 0xffffe000, RZ, 0xc0, !PT ;  /* 0xffffe00030277812 */ /* 0x000fe400078ec0ff */
[----:B------:R-:W-:Y:S02]  /*7b70*/  LOP3.LUT R40, R49, 0xffffe000, RZ, 0xc0, !PT ;  /* 0xffffe00031287812 */ /* 0x000fe400078ec0ff */
[----:B------:R-:W-:Y:S02]  /*7b80*/  LOP3.LUT R41, R50, 0xffffe000, RZ, 0xc0, !PT ;  /* 0xffffe00032297812 */ /* 0x000fe400078ec0ff */
[----:B------:R-:W-:Y:S02]  /*7b90*/  LOP3.LUT R42, R51, 0xffffe000, RZ, 0xc0, !PT ;  /* 0xffffe000332a7812 */ /* 0x000fe400078ec0ff */
[----:B-1----:R-:W-:Y:S01]  /*7ba0*/  SYNCS.ARRIVE.TRANS64.RED.A1T0 RZ, [UR5], RZ ;  /* 0x000000ffffff79a7 */ /* 0x002fe20008100405 */
[----:B------:R-:W-:Y:S02]  /*7bb0*/  LOP3.LUT R43, R44, 0xffffe000, RZ, 0xc0, !PT ;  /* 0xffffe0002c2b7812 */ /* 0x000fe400078ec0ff */
[----:B------:R-:W-:Y:S02]  /*7bc0*/  LOP3.LUT R44, R45, 0xffffe000, RZ, 0xc0, !PT ;  /* 0xffffe0002d2c7812 */ /* 0x000fe400078ec0ff */
[----:B------:R-:W-:Y:S02]  /*7bd0*/  LOP3.LUT R45, R46, 0xffffe000, RZ, 0xc0, !PT ;  /* 0xffffe0002e2d7812 */ /* 0x000fe400078ec0ff */
[----:B------:R-:W-:Y:S01]  /*7be0*/  LOP3.LUT R46, R47, 0xffffe000, RZ, 0xc0, !PT ;  /* 0xffffe0002f2e7812 */ /* 0x000fe200078ec0ff */
[C---:B------:R-:W-:Y:S01]  /*7bf0*/  FMUL R4, R32.reuse, R4 ;  /* 0x0000000420047220 */ /* 0x040fe20000400000 */
[C---:B------:R-:W-:Y:S01]  /*7c00*/  FMUL R5, R32.reuse, R5 ;  /* 0x0000000520057220 */ /* 0x040fe20000400000 */
[C---:B------:R-:W-:Y:S01]  /*7c10*/  FMUL R6, R32.reuse, R6 ;  /* 0x0000000620067220 */ /* 0x040fe20000400000 */
[C---:B------:R-:W-:Y:S01]  /*7c20*/  FMUL R7, R32.reuse, R7 ;  /* 0x0000000720077220 */ /* 0x040fe20000400000 */
[C---:B------:R-:W-:Y:S01]  /*7c30*/  FFMA R4, R35.reuse, R0, R4 ;  /* 0x0000000023047223 */ /* 0x040fe20000000004 */
[C---:B------:R-:W-:Y:S01]  /*7c40*/  FFMA R5, R35.reuse, R2, R5 ;  /* 0x0000000223057223 */ /* 0x040fe20000000005 */
[C---:B------:R-:W-:Y:S01]  /*7c50*/  FFMA R6, R35.reuse, R3, R6 ;  /* 0x0000000323067223 */ /* 0x040fe20000000006 */
[C---:B------:R-:W-:Y:S01]  /*7c60*/  FFMA R7, R35.reuse, R20, R7 ;  /* 0x0000001423077223 */ /* 0x040fe20000000007 */
[C---:B------:R-:W-:Y:S01]  /*7c70*/  FMUL R8, R32.reuse, R8 ;  /* 0x0000000820087220 */ /* 0x040fe20000400000 */
        /* <DEDUP_REMOVED lines=9> */
[----:B------:R-:W-:Y:S01]  /*7d10*/  F2FP.TF32.F32.PACK_B R7, R7 ;  /* 0x00000007ff07723e */ /* 0x000fe200024050ff */
[C---:B------:R-:W-:Y:S01]  /*7d20*/  FFMA R11, R35.reuse, R38, R11 ;  /* 0x00000026230b7223 */ /* 0x040fe2000000000b */
[C---:B------:R-:W-:Y:S01]  /*7d30*/  FMUL R12, R32.reuse, R12 ;  /* 0x0000000c200c7220 */ /* 0x040fe20000400000 */
[----:B------:R-:W-:Y:S01]  /*7d40*/  F2FP.TF32.F32.PACK_B R8, R8 ;  /* 0x00000008ff08723e */ /* 0x000fe200024050ff */
[C---:B------:R-:W-:Y:S01]  /*7d50*/  FMUL R13, R32.reuse, R13 ;  /* 0x0000000d200d7220 */ /* 0x040fe20000400000 */
[----:B------:R1:W-:Y:S01]  /*7d60*/  STS.128 [R80+0x6000], R4 ;  /* 0x0060000450007388 */ /* 0x0003e20000000c00 */
        /* <DEDUP_REMOVED lines=8> */
[C---:B------:R-:W-:Y:S01]  /*7df0*/  FFMA R15, R35.reuse, R42, R15 ;  /* 0x0000002a230f7223 */ /* 0x040fe2000000000f */
[C---:B------:R-:W-:Y:S01]  /*7e00*/  FMUL R16, R32.reuse, R16 ;  /* 0x0000001020107220 */ /* 0x040fe20000400000 */
[----:B------:R-:W-:Y:S01]  /*7e10*/  F2FP.TF32.F32.PACK_B R12, R12 ;  /* 0x0000000cff0c723e */ /* 0x000fe200024050ff */
[----:B------:R1:W-:Y:S01]  /*7e20*/  STS.128 [R79+0x6010], R8 ;  /* 0x006010084f007388 */ /* 0x0003e20000000c00 */
[C---:B------:R-:W-:Y:S01]  /*7e30*/  FMUL R17, R32.reuse, R17 ;  /* 0x0000001120117220 */ /* 0x040fe20000400000 */
[C---:B------:R-:W-:Y:S01]  /*7e40*/  FMUL R18, R32.reuse, R18 ;  /* 0x0000001220127220 */ /* 0x040fe20000400000 */
[----:B------:R-:W-:Y:S01]  /*7e50*/  FMUL R19, R32, R19 ;  /* 0x0000001320137220 */ /* 0x000fe20000400000 */
[----:B------:R-:W-:Y:S01]  /*7e60*/  F2FP.TF32.F32.PACK_B R13, R13 ;  /* 0x0000000dff0d723e */ /* 0x000fe200024050ff */
[C---:B------:R-:W-:Y:S01]  /*7e70*/  FFMA R16, R35.reuse, R43, R16 ;  /* 0x0000002b23107223 */ /* 0x040fe20000000010 */
[----:B------:R-:W-:Y:S01]  /*7e80*/  F2FP.TF32.F32.PACK_B R14, R14 ;  /* 0x0000000eff0e723e */ /* 0x000fe200024050ff */
[C---:B------:R-:W-:Y:S01]  /*7e90*/  FFMA R17, R35.reuse, R44, R17 ;  /* 0x0000002c23117223 */ /* 0x040fe20000000011 */
[----:B------:R-:W-:Y:S01]  /*7ea0*/  F2FP.TF32.F32.PACK_B R15, R15 ;  /* 0x0000000fff0f723e */ /* 0x000fe200024050ff */
[C---:B------:R-:W-:Y:S01]  /*7eb0*/  FFMA R18, R35.reuse, R45, R18 ;  /* 0x0000002d23127223 */ /* 0x040fe20000000012 */
[----:B------:R-:W-:Y:S01]  /*7ec0*/  FFMA R19, R35, R46, R19 ;  /* 0x0000002e23137223 */ /* 0x000fe20000000013 */
[----:B------:R-:W-:Y:S02]  /*7ed0*/  F2FP.TF32.F32.PACK_B R16, R16 ;  /* 0x00000010ff10723e */ /* 0x000fe400024050ff */
[----:B------:R1:W-:Y:S01]  /*7ee0*/  STS.128 [R78+0x6020], R12 ;  /* 0x0060200c4e007388 */ /* 0x0003e20000000c00 */
[----:B------:R-:W-:Y:S02]  /*7ef0*/  F2FP.TF32.F32.PACK_B R17, R17 ;  /* 0x00000011ff11723e */ /* 0x000fe400024050ff */
        /* <DEDUP_REMOVED lines=20> */
.L_x_128:
[----:B------:R-:W-:Y:S05]  /*8040*/  BSYNC.RECONVERGENT B0 ;  /* 0x0000000000007941 */ /* 0x000fea0003800200 */
.L_x_127:
[----:B------:R-:W-:Y:S01]  /*8050*/  BAR.SYNC.DEFER_BLOCKING 0x1, 0x80 ;  /* 0x0042000000007b1d */ /* 0x000fe20000010000 */
[----:B------:R-:W-:Y:S01]  /*8060*/  UISETP.NE.AND UP0, UPT, UR49, -0x4, UPT ;  /* 0xfffffffc3100788c */ /* 0x000fe2000bf05270 */
[----:B------:R-:W-:Y:S08]  /*8070*/  IADD3 R0, PT, PT, R30, 0x1, RZ ;  /* 0x000000011e007810 */ /* 0x000ff00007ffe0ff */
[----:B------:R-:W-:Y:S05]  /*8080*/  BRA.U !UP0, `(.L_x_129) ;  /* 0x0000000108287547 */ /* 0x000fea000b800000 */
[----:B------:R-:W-:Y:S01]  /*8090*/  ISETP.NE.AND P0, PT, R87, RZ, PT ;  /* 0x000000ff5700720c */ /* 0x000fe20003f05270 */
[----:B------:R-:W-:Y:S01]  /*80a0*/  IMAD.U32 R3, RZ, RZ, UR51 ;  /* 0x00000033ff037e24 */ /* 0x000fe2000f8e00ff */
[----:B------:R-:W-:Y:S01]  /*80b0*/  UIADD3 UR51, UPT, UPT, UR51, 0x1, URZ ;  /* 0x0000000133337890 */ /* 0x000fe2000fffe0ff */
[----:B------:R-:W-:Y:S03]  /*80c0*/  IMAD.U32 R2, RZ, RZ, UR37 ;  /* 0x00000025ff027e24 */ /* 0x000fe6000f8e00ff */
[----:B------:R-:W-:Y:S04]  /*80d0*/  UISETP.NE.AND UP0, UPT, UR51, 0x4, UPT ;  /* 0x000000043300788c */ /* 0x000fe8000bf05270 */
[----:B------:R-:W-:Y:S03]  /*80e0*/  USEL UR51, UR51, URZ, UP0 ;  /* 0x000000ff33337287 */ /* 0x000fe60008000000 */
[----:B------:R-:W-:Y:S05]  /*80f0*/  @P0 LEA R3, R3, UR48, 0x3 ;  /* 0x0000003003030c11 */ /* 0x000fea000f8e18ff */
[----:B------:R-:W-:Y:S05]  /*8100*/  @P0 VIADD R3, R3, 0xa0 ;  /* 0x000000a003030836 */ /* 0x000fea0000000000 */
[----:B------:R-:W-:Y:S04]  /*8110*/  @P0 PRMT R2, R2, 0x654, R3 ;  /* 0x0000065402020816 */ /* 0x000fe80000000003 */
[----:B------:R2:W-:Y:S03]  /*8120*/  @P0 SYNCS.ARRIVE.TRANS64.RED.A1T0 RZ, [R2+URZ], RZ ;  /* 0x000000ff02ff09a7 */ /* 0x0005e600081004ff */
.L_x_129:
[----:B------:R-:W-:Y:S01]  /*8130*/  ISETP.NE.AND P2, PT, R83, RZ, PT ;  /* 0x000000ff5300720c */ /* 0x000fe20003f45270 */
[----:B------:R-:W-:Y:S01]  /*8140*/  UIADD3 UR49, UPT, UPT, UR49, 0x4, URZ ;  /* 0x0000000431317890 */ /* 0x000fe2000fffe0ff */
[----:B------:R-:W-:Y:S01]  /*8150*/  ISETP.NE.AND P0, PT, R85, 0x2, PT ;  /* 0x000000025500780c */ /* 0x000fe20003f05270 */
[----:B------:R-:W-:Y:S01]  /*8160*/  IMAD.IADD R20, R29, 0x1, R66 ;  /* 0x000000011d147824 */ /* 0x000fe200078e0242 */
[----:B------:R-:W-:Y:S01]  /*8170*/  ISETP.NE.AND P1, PT, R0, 0x4, PT ;  /* 0x000000040000780c */ /* 0x000fe20003f25270 */
[----:B------:R-:W-:Y:S01]  /*8180*/  IMAD.IADD R21, R31, 0x1, R68 ;  /* 0x000000011f157824 */ /* 0x000fe200078e0244 */
[----:B--2---:R-:W-:Y:S02]  /*8190*/  SEL R2, RZ, 0x1, P0 ;  /* 0x00000001ff027807 */ /* 0x004fe40000000000 */
[----:B------:R-:W-:Y:S02]  /*81a0*/  SEL R3, RZ, 0x1, P1 ;  /* 0x00000001ff037807 */ /* 0x000fe40000800000 */
[----:B------:R-:W-:Y:S02]  /*81b0*/  LOP3.LUT R75, R75, R2, RZ, 0x3c, !PT ;  /* 0x000000024b4b7212 */ /* 0x000fe400078e3cff */
[----:B------:R-:W-:Y:S02]  /*81c0*/  LOP3.LUT R76, R76, R3, RZ, 0x3c, !PT ;  /* 0x000000034c4c7212 */ /* 0x000fe400078e3cff */
[----:B------:R-:W-:Y:S02]  /*81d0*/  @P2 R2UR UR36, R74 ;  /* 0x000000004a2422ca */ /* 0x000fe400000e0000 */
[----:B------:R-:W-:Y:S02]  /*81e0*/  SEL R85, R85, RZ, P0 ;  /* 0x000000ff55557207 */ /* 0x000fe40000000000 */
[----:B------:R-:W-:Y:S01]  /*81f0*/  SEL R30, R0, RZ, P1 ;  /* 0x000000ff001e7207 */ /* 0x000fe20000800000 */
[----:B------:R-:W-:Y:S10]  /*8200*/  @P2 BRA `(.L_x_130) ;  /* 0xffffffcc00502947 */ /* 0x000ff4000383ffff */
[----:B------:R-:W-:-:S09]  /*8210*/  UISETP.NE.AND UP0, UPT, UR50, URZ, UPT ;  /* 0x000000ff3200728c */ /* 0x000fd2000bf05270 */
[----:B------:R-:W-:Y:S05]  /*8220*/  BRA.U !UP0, `(.L_x_131) ;  /* 0x0000000108487547 */ /* 0x000fea000b800000 */
[----:B------:R-:W2:Y:S02]  /*8230*/  LDCU.64 UR4, c[0x0][0x890] ;  /* 0x00011200ff0477ac */ /* 0x000ea40008000a00 */
[----:B--2---:R-:W-:-:S04]  /*8240*/  UISETP.NE.U32.AND UP0, UPT, UR4, URZ, UPT ;  /* 0x000000ff0400728c */ /* 0x004fc8000bf05070 */
[----:B------:R-:W-:-:S09]  /*8250*/  UISETP.NE.AND.EX UP0, UPT, UR5, URZ, UPT, UP0 ;  /* 0x000000ff0500728c */ /* 0x000fd2000bf05300 */
[----:B------:R-:W-:Y:S05]  /*8260*/  BRA.U UP0, `(.L_x_132) ;  /* 0x00000001000c7547 */ /* 0x000fea000b800000 */
[----:B------:R-:W-:-:S13]  /*8270*/  FSETP.NEU.AND P0, PT, R35, RZ, PT ;  /* 0x000000ff2300720b */ /* 0x000fda0003f0d000 */
[----:B------:R-:W-:Y:S05]  /*8280*/  @!P0 EXIT ;  /* 0x000000000000894d */ /* 0x000fea0003800000 */
[----:B------:R-:W-:Y:S05]  /*8290*/  BRA `(.L_x_131) ;  /* 0x00000000002c7947 */ /* 0x000fea0003800000 */
.L_x_132:
[----:B------:R-:W-:Y:S01]  /*82a0*/  ISETP.NE.AND P0, PT, R84, RZ, PT ;  /* 0x000000ff5400720c */ /* 0x000fe20003f05270 */
[----:B------:R-:W-:-:S12]  /*82b0*/  BSSY.RECONVERGENT B0, `(.L_x_131) ;  /* 0x0000009000007945 */ /* 0x000fd80003800200 */
[----:B------:R-:W-:Y:S05]  /*82c0*/  @P0 BRA `(.L_x_133) ;  /* 0x0000000000140947 */ /* 0x000fea0003800000 */
[----:B------:R-:W2:Y:S02]  /*82d0*/  LDCU.64 UR4, c[0x0][0x888] ;  /* 0x00011100ff0477ac */ /* 0x000ea40008000a00 */
[----:B--2---:R-:W-:-:S04]  /*82e0*/  ISETP.NE.U32.AND P0, PT, RZ, UR4, PT ;  /* 0x00000004ff007c0c */ /* 0x004fc8000bf05070 */
[----:B------:R-:W-:-:S13]  /*82f0*/  ISETP.NE.AND.EX P0, PT, RZ, UR5, PT, P0 ;  /* 0x00000005ff007c0c */ /* 0x000fda000bf05300 */
[----:B------:R-:W-:Y:S05]  /*8300*/  @!P0 EXIT ;  /* 0x000000000000894d */ /* 0x000fea0003800000 */
[----:B------:R-:W-:Y:S05]  /*8310*/  BRA `(.L_x_134) ;  /* 0x0000000000087947 */ /* 0x000fea0003800000 */
.L_x_133:
[----:B------:R-:W-:-:S13]  /*8320*/  FSETP.NEU.AND P0, PT, R35, RZ, PT ;  /* 0x000000ff2300720b */ /* 0x000fda0003f0d000 */
[----:B------:R-:W-:Y:S05]  /*8330*/  @!P0 EXIT ;  /* 0x000000000000894d */ /* 0x000fea0003800000 */
.L_x_134:
[----:B------:R-:W-:Y:S05]  /*8340*/  BSYNC.RECONVERGENT B0 ;  /* 0x0000000000007941 */ /* 0x000fea0003800200 */
.L_x_131:
[----:B------:R-:W-:Y:S01]  /*8350*/  ULEA UR4, UR51, UR48, 0x3 ;  /* 0x0000003033047291 */ /* 0x000fe2000f8e18ff */
[----:B------:R-:W-:-:S04]  /*8360*/  DEPBAR.LE SB0, 0x0 ;  /* 0x000080000000791a */ /* 0x000fc80000000000 */
[----:B------:R-:W-:-:S04]  /*8370*/  UIADD3 UR4, UPT, UPT, UR4, 0xa0, URZ ;  /* 0x000000a004047890 */ /* 0x000fc8000fffe0ff */
[----:B------:R-:W-:-:S09]  /*8380*/  UPRMT UR4, UR37, 0x654, UR4 ;  /* 0x0000065425047896 */ /* 0x000fd20008000004 */
[----:B------:R-:W-:Y:S01]  /*8390*/  SYNCS.ARRIVE.TRANS64.RED.A1T0 RZ, [UR4], RZ ;  /* 0x000000ffffff79a7 */ /* 0x000fe20008100404 */
[----:B------:R-:W-:Y:S05]  /*83a0*/  EXIT ;  /* 0x000000000000794d */ /* 0x000fea0003800000 */
.L_x_19:
[----:B--2---:R2:W1:Y:S02]  /*83b0*/  SYNCS.PHASECHK.TRANS64.TRYWAIT P0, [R3+URZ+0x140], R2 ;  /* 0x00014002030075a7 */ /* 0x00446400080011ff */
[----:B-1----:R-:W-:Y:S05]  /*83c0*/  @!P0 NANOSLEEP.SYNCS 0x989680 ;  /* 0x009896800000895d */ /* 0x002fea0003900000 */
[----:B------:R-:W1:Y:S02]  /*83d0*/  @!P0 SYNCS.PHASECHK.TRANS64 P0, [R3+URZ+0x140], R2 ;  /* 0x00014002030085a7 */ /* 0x000e6400080010ff */
[----:B-1----:R-:W-:Y:S05]  /*83e0*/  @!P0 BRA `(.L_x_19) ;  /* 0xfffffffc00f08947 */ /* 0x002fea000383ffff */
[----:B------:R-:W-:Y:S05]  /*83f0*/  BRA `(.L_x_135) ;  /* 0xffffff90009c7947 */ /* 0x000fea000383ffff */
.L_x_22:
[----:B-1----:R-:W-:-:S07]  /*8400*/  MOV R2, UR33 ;  /* 0x0000002100027c02 */ /* 0x002fce0008000f00 */
.L_x_136:
[----:B-1----:R1:W2:Y:S02]  /*8410*/  SYNCS.PHASECHK.TRANS64.TRYWAIT P0, [R2+URZ+0x40], R5 ;  /* 0x00004005020075a7 */ /* 0x0022a400080011ff */
[----:B--2---:R-:W-:Y:S05]  /*8420*/  @!P0 NANOSLEEP.SYNCS 0x989680 ;  /* 0x009896800000895d */ /* 0x004fea0003900000 */
[----:B------:R-:W2:Y:S02]  /*8430*/  @!P0 SYNCS.PHASECHK.TRANS64 P0, [R2+URZ+0x40], R5 ;  /* 0x00004005020085a7 */ /* 0x000ea400080010ff */
[----:B--2---:R-:W-:Y:S05]  /*8440*/  @!P0 BRA `(.L_x_136) ;  /* 0xfffffffc00f08947 */ /* 0x004fea000383ffff */
[----:B------:R-:W-:Y:S05]  /*8450*/  BRA `(.L_x_21) ;  /* 0xffffff9000ec7947 */ /* 0x000fea000383ffff */
.L_x_28:
[----:B-1----:R-:W-:-:S07]  /*8460*/  MOV R2, UR17 ;  /* 0x0000001100027c02 */ /* 0x002fce0008000f00 */
.L_x_137:
[----:B-1----:R1:W2:Y:S02]  /*8470*/  SYNCS.PHASECHK.TRANS64.TRYWAIT P0, [R2+URZ+0x40], R5 ;  /* 0x00004005020075a7 */ /* 0x0022a400080011ff */
[----:B--2---:R-:W-:Y:S05]  /*8480*/  @!P0 NANOSLEEP.SYNCS 0x989680 ;  /* 0x009896800000895d */ /* 0x004fea0003900000 */
[----:B------:R-:W2:Y:S02]  /*8490*/  @!P0 SYNCS.PHASECHK.TRANS64 P0, [R2+URZ+0x40], R5 ;  /* 0x00004005020085a7 */ /* 0x000ea400080010ff */
[----:B--2---:R-:W-:Y:S05]  /*84a0*/  @!P0 BRA `(.L_x_137) ;  /* 0xfffffffc00f08947 */ /* 0x004fea000383ffff */
[----:B------:R-:W-:Y:S05]  /*84b0*/  BRA `(.L_x_27) ;  /* 0xffffff9400947947 */ /* 0x000fea000383ffff */
.L_x_32:
[----:B-1----:R1:W2:Y:S02]  /*84c0*/  SYNCS.PHASECHK.TRANS64.TRYWAIT P0, [R2+URZ+0xd0], R3 ;  /* 0x0000d003020075a7 */ /* 0x0022a400080011ff */
[----:B--2---:R-:W-:Y:S05]  /*84d0*/  @!P0 NANOSLEEP.SYNCS 0x989680 ;  /* 0x009896800000895d */ /* 0x004fea0003900000 */
[----:B------:R-:W2:Y:S02]  /*84e0*/  @!P0 SYNCS.PHASECHK.TRANS64 P0, [R2+URZ+0xd0], R3 ;  /* 0x0000d003020085a7 */ /* 0x000ea400080010ff */
[----:B--2---:R-:W-:Y:S05]  /*84f0*/  @!P0 BRA `(.L_x_32) ;  /* 0xfffffffc00f08947 */ /* 0x004fea000383ffff */
[----:B------:R-:W-:Y:S05]  /*8500*/  BRA `(.L_x_138) ;  /* 0xffffff9800247947 */ /* 0x000fea000383ffff */
.L_x_36:
[----:B----4-:R-:W-:-:S07]  /*8510*/  MOV R0, UR5 ;  /* 0x0000000500007c02 */ /* 0x010fce0008000f00 */
.L_x_139:
[----:B-1----:R1:W2:Y:S02]  /*8520*/  SYNCS.PHASECHK.TRANS64.TRYWAIT P0, [R0+URZ], R3 ;  /* 0x00000003000075a7 */ /* 0x0022a400080011ff */
[----:B--2---:R-:W-:Y:S05]  /*8530*/  @!P0 NANOSLEEP.SYNCS 0x989680 ;  /* 0x009896800000895d */ /* 0x004fea0003900000 */
[----:B------:R-:W2:Y:S02]  /*8540*/  @!P0 SYNCS.PHASECHK.TRANS64 P0, [R0+URZ], R3 ;  /* 0x00000003000085a7 */ /* 0x000ea400080010ff */
[----:B--2---:R-:W-:Y:S05]  /*8550*/  @!P0 BRA `(.L_x_139) ;  /* 0xfffffffc00f08947 */ /* 0x004fea000383ffff */
[----:B------:R-:W-:Y:S05]  /*8560*/  BRA `(.L_x_140) ;  /* 0xffffff9c00947947 */ /* 0x000fea000383ffff */
.L_x_37:
[----:B----4-:R-:W-:-:S07]  /*8570*/  MOV R0, UR5 ;  /* 0x0000000500007c02 */ /* 0x010fce0008000f00 */
.L_x_141:
[----:B-1----:R1:W2:Y:S02]  /*8580*/  SYNCS.PHASECHK.TRANS64.TRYWAIT P0, [R0+URZ], R3 ;  /* 0x00000003000075a7 */ /* 0x0022a400080011ff */
[----:B--2---:R-:W-:Y:S05]  /*8590*/  @!P0 NANOSLEEP.SYNCS 0x989680 ;  /* 0x009896800000895d */ /* 0x004fea0003900000 */
[----:B------:R-:W2:Y:S02]  /*85a0*/  @!P0 SYNCS.PHASECHK.TRANS64 P0, [R0+URZ], R3 ;  /* 0x00000003000085a7 */ /* 0x000ea400080010ff */
[----:B--2---:R-:W-:Y:S05]  /*85b0*/  @!P0 BRA `(.L_x_141) ;  /* 0xfffffffc00f08947 */ /* 0x004fea000383ffff */
[----:B------:R-:W-:Y:S05]  /*85c0*/  BRA `(.L_x_142) ;  /* 0xffffff9c00a07947 */ /* 0x000fea000383ffff */
.L_x_38:
[----:B----4-:R-:W-:-:S07]  /*85d0*/  MOV R0, UR5 ;  /* 0x0000000500007c02 */ /* 0x010fce0008000f00 */
.L_x_143:
[----:B-1----:R1:W2:Y:S02]  /*85e0*/  SYNCS.PHASECHK.TRANS64.TRYWAIT P0, [R0+URZ], R3 ;  /* 0x00000003000075a7 */ /* 0x0022a400080011ff */
[----:B--2---:R-:W-:Y:S05]  /*85f0*/  @!P0 NANOSLEEP.SYNCS 0x989680 ;  /* 0x009896800000895d */ /* 0x004fea0003900000 */
[----:B------:R-:W2:Y:S02]  /*8600*/  @!P0 SYNCS.PHASECHK.TRANS64 P0, [R0+URZ], R3 ;  /* 0x00000003000085a7 */ /* 0x000ea400080010ff */
[----:B--2---:R-:W-:Y:S05]  /*8610*/  @!P0 BRA `(.L_x_143) ;  /* 0xfffffffc00f08947 */ /* 0x004fea000383ffff */
[----:B------:R-:W-:Y:S05]  /*8620*/  BRA `(.L_x_144) ;  /* 0xffffff9c00ac7947 */ /* 0x000fea000383ffff */
.L_x_39:
[----:B----4-:R-:W-:-:S07]  /*8630*/  MOV R0, UR5 ;  /* 0x0000000500007c02 */ /* 0x010fce0008000f00 */
.L_x_145:
[----:B-1----:R1:W2:Y:S02]  /*8640*/  SYNCS.PHASECHK.TRANS64.TRYWAIT P0, [R0+URZ], R3 ;  /* 0x00000003000075a7 */ /* 0x0022a400080011ff */
[----:B--2---:R-:W-:Y:S05]  /*8650*/  @!P0 NANOSLEEP.SYNCS 0x989680 ;  /* 0x009896800000895d */ /* 0x004fea0003900000 */
[----:B------:R-:W2:Y:S02]  /*8660*/  @!P0 SYNCS.PHASECHK.TRANS64 P0, [R0+URZ], R3 ;  /* 0x00000003000085a7 */ /* 0x000ea400080010ff */
[----:B--2---:R-:W-:Y:S05]  /*8670*/  @!P0 BRA `(.L_x_145) ;  /* 0xfffffffc00f08947 */ /* 0x004fea000383ffff */
[----:B------:R-:W-:Y:S05]  /*8680*/  BRA `(.L_x_146) ;  /* 0xffffff9c00b87947 */ /* 0x000fea000383ffff */
.L_x_40:
[----:B----4-:R-:W-:-:S07]  /*8690*/  MOV R0, UR5 ;  /* 0x0000000500007c02 */ /* 0x010fce0008000f00 */
.L_x_147:
[----:B-1----:R1:W2:Y:S02]  /*86a0*/  SYNCS.PHASECHK.TRANS64.TRYWAIT P0, [R0+URZ], R3 ;  /* 0x00000003000075a7 */ /* 0x0022a400080011ff */
[----:B--2---:R-:W-:Y:S05]  /*86b0*/  @!P0 NANOSLEEP.SYNCS 0x989680 ;  /* 0x009896800000895d */ /* 0x004fea0003900000 */
[----:B------:R-:W2:Y:S02]  /*86c0*/  @!P0 SYNCS.PHASECHK.TRANS64 P0, [R0+URZ], R3 ;  /* 0x00000003000085a7 */ /* 0x000ea400080010ff */
[----:B--2---:R-:W-:Y:S05]  /*86d0*/  @!P0 BRA `(.L_x_147) ;  /* 0xfffffffc00f08947 */ /* 0x004fea000383ffff */
[----:B------:R-:W-:Y:S05]  /*86e0*/  BRA `(.L_x_148) ;  /* 0xffffff9c00c47947 */ /* 0x000fea000383ffff */
.L_x_41:
[----:B----4-:R-:W-:-:S07]  /*86f0*/  MOV R0, UR5 ;  /* 0x0000000500007c02 */ /* 0x010fce0008000f00 */
.L_x_149:
[----:B-1----:R1:W2:Y:S02]  /*8700*/  SYNCS.PHASECHK.TRANS64.TRYWAIT P0, [R0+URZ], R3 ;  /* 0x00000003000075a7 */ /* 0x0022a400080011ff */
[----:B--2---:R-:W-:Y:S05]  /*8710*/  @!P0 NANOSLEEP.SYNCS 0x989680 ;  /* 0x009896800000895d */ /* 0x004fea0003900000 */
[----:B------:R-:W2:Y:S02]  /*8720*/  @!P0 SYNCS.PHASECHK.TRANS64 P0, [R0+URZ], R3 ;  /* 0x00000003000085a7 */ /* 0x000ea400080010ff */
[----:B--2---:R-:W-:Y:S05]  /*8730*/  @!P0 BRA `(.L_x_149) ;  /* 0xfffffffc00f08947 */ /* 0x004fea000383ffff */
[----:B------:R-:W-:Y:S05]  /*8740*/  BRA `(.L_x_150) ;  /* 0xffffff9c00d07947 */ /* 0x000fea000383ffff */
.L_x_42:
[----:B----4-:R-:W-:-:S07]  /*8750*/  MOV R0, UR5 ;  /* 0x0000000500007c02 */ /* 0x010fce0008000f00 */
.L_x_151:
[----:B-1----:R1:W2:Y:S02]  /*8760*/  SYNCS.PHASECHK.TRANS64.TRYWAIT P0, [R0+URZ], R3 ;  /* 0x00000003000075a7 */ /* 0x0022a400080011ff */
[----:B--2---:R-:W-:Y:S05]  /*8770*/  @!P0 NANOSLEEP.SYNCS 0x989680 ;  /* 0x009896800000895d */ /* 0x004fea0003900000 */
[----:B------:R-:W2:Y:S02]  /*8780*/  @!P0 SYNCS.PHASECHK.TRANS64 P0, [R0+URZ], R3 ;  /* 0x00000003000085a7 */ /* 0x000ea400080010ff */
[----:B--2---:R-:W-:Y:S05]  /*8790*/  @!P0 BRA `(.L_x_151) ;  /* 0xfffffffc00f08947 */ /* 0x004fea000383ffff */
[----:B------:R-:W-:Y:S05]  /*87a0*/  BRA `(.L_x_152) ;  /* 0xffffff9c00dc7947 */ /* 0x000fea000383ffff */
.L_x_45:
[----:B-1----:R1:W2:Y:S02]  /*87b0*/  SYNCS.PHASECHK.TRANS64.TRYWAIT P0, [R0+URZ+0x130], R5 ;  /* 0x00013005000075a7 */ /* 0x0022a400080011ff */
[----:B--2---:R-:W-:Y:S05]  /*87c0*/  @!P0 NANOSLEEP.SYNCS 0x989680 ;  /* 0x009896800000895d */ /* 0x004fea0003900000 */
[----:B------:R-:W2:Y:S02]  /*87d0*/  @!P0 SYNCS.PHASECHK.TRANS64 P0, [R0+URZ+0x130], R5 ;  /* 0x00013005000085a7 */ /* 0x000ea400080010ff */
[----:B--2---:R-:W-:Y:S05]  /*87e0*/  @!P0 BRA `(.L_x_45) ;  /* 0xfffffffc00f08947 */ /* 0x004fea000383ffff */
[----:B------:R-:W-:Y:S05]  /*87f0*/  BRA `(.L_x_153) ;  /* 0xffffffa000387947 */ /* 0x000fea000383ffff */
.L_x_46:
[----:B------:R-:W-:-:S07]  /*8800*/  MOV R0, UR5 ;  /* 0x0000000500007c02 */ /* 0x000fce0008000f00 */
.L_x_154:
[----:B-1----:R1:W2:Y:S02]  /*8810*/  SYNCS.PHASECHK.TRANS64.TRYWAIT P0, [R0+URZ+0xe0], R5 ;  /* 0x0000e005000075a7 */ /* 0x0022a400080011ff */
[----:B--2---:R-:W-:Y:S05]  /*8820*/  @!P0 NANOSLEEP.SYNCS 0x989680 ;  /* 0x009896800000895d */ /* 0x004fea0003900000 */
[----:B------:R-:W2:Y:S02]  /*8830*/  @!P0 SYNCS.PHASECHK.TRANS64 P0, [R0+URZ+0xe0], R5 ;  /* 0x0000e005000085a7 */ /* 0x000ea400080010ff */
[----:B--2---:R-:W-:Y:S05]  /*8840*/  @!P0 BRA `(.L_x_154) ;  /* 0xfffffffc00f08947 */ /* 0x004fea000383ffff */
[----:B------:R-:W-:Y:S05]  /*8850*/  BRA `(.L_x_155) ;  /* 0xffffffa000487947 */ /* 0x000fea000383ffff */
.L_x_47:
[----:B-1----:R1:W2:Y:S02]  /*8860*/  SYNCS.PHASECHK.TRANS64.TRYWAIT P1, [R0+URZ+0xd0], R5 ;  /* 0x0000d005000075a7 */ /* 0x0022a400080211ff */
[----:B--2---:R-:W-:Y:S05]  /*8870*/  @!P1 NANOSLEEP.SYNCS 0x989680 ;  /* 0x009896800000995d */ /* 0x004fea0003900000 */
[----:B------:R-:W2:Y:S02]  /*8880*/  @!P1 SYNCS.PHASECHK.TRANS64 P1, [R0+URZ+0xd0], R5 ;  /* 0x0000d005000095a7 */ /* 0x000ea400080210ff */
[----:B--2---:R-:W-:Y:S05]  /*8890*/  @!P1 BRA `(.L_x_47) ;  /* 0xfffffffc00f09947 */ /* 0x004fea000383ffff */
[----:B------:R-:W-:Y:S05]  /*88a0*/  BRA `(.L_x_156) ;  /* 0xffffffa000787947 */ /* 0x000fea000383ffff */
.L_x_50:
[----:B------:R-:W-:-:S07]  /*88b0*/  MOV R0, UR5 ;  /* 0x0000000500007c02 */ /* 0x000fce0008000f00 */
.L_x_157:
[----:B-1----:R1:W2:Y:S02]  /*88c0*/  SYNCS.PHASECHK.TRANS64.TRYWAIT P0, [R0+URZ+0xe0], R3 ;  /* 0x0000e003000075a7 */ /* 0x0022a400080011ff */
[----:B--2---:R-:W-:Y:S05]  /*88d0*/  @!P0 NANOSLEEP.SYNCS 0x989680 ;  /* 0x009896800000895d */ /* 0x004fea0003900000 */
[----:B------:R-:W2:Y:S02]  /*88e0*/  @!P0 SYNCS.PHASECHK.TRANS64 P0, [R0+URZ+0xe0], R3 ;  /* 0x0000e003000085a7 */ /* 0x000ea400080010ff */
[----:B--2---:R-:W-:Y:S05]  /*88f0*/  @!P0 BRA `(.L_x_157) ;  /* 0xfffffffc00f08947 */ /* 0x004fea000383ffff */
[----:B------:R-:W-:Y:S05]  /*8900*/  BRA `(.L_x_49) ;  /* 0xffffffa000cc7947 */ /* 0x000fea000383ffff */
.L_x_57:
[----:B-1----:R1:W2:Y:S02]  /*8910*/  SYNCS.PHASECHK.TRANS64.TRYWAIT P1, [R0+URZ+0xd0], R5 ;  /* 0x0000d005000075a7 */ /* 0x0022a400080211ff */
[----:B--2---:R-:W-:Y:S05]  /*8920*/  @!P1 NANOSLEEP.SYNCS 0x989680 ;  /* 0x009896800000995d */ /* 0x004fea0003900000 */
[----:B------:R-:W2:Y:S02]  /*8930*/  @!P1 SYNCS.PHASECHK.TRANS64 P1, [R0+URZ+0xd0], R5 ;  /* 0x0000d005000095a7 */ /* 0x000ea400080210ff */
[----:B--2---:R-:W-:Y:S05]  /*8940*/  @!P1 BRA `(.L_x_57) ;  /* 0xfffffffc00f09947 */ /* 0x004fea000383ffff */
[----:B------:R-:W-:Y:S05]  /*8950*/  BRA `(.L_x_158) ;  /* 0xffffffa8003c7947 */ /* 0x000fea000383ffff */
.L_x_58:
[----:B------:R-:W-:-:S07]  /*8960*/  MOV R3, UR7 ;  /* 0x0000000700037c02 */ /* 0x000fce0008000f00 */
.L_x_159:
[----:B-1----:R1:W2:Y:S02]  /*8970*/  SYNCS.PHASECHK.TRANS64.TRYWAIT P0, [R3+URZ+0x110], R0 ;  /* 0x00011000030075a7 */ /* 0x0022a400080011ff */
[----:B--2---:R-:W-:Y:S05]  /*8980*/  @!P0 NANOSLEEP.SYNCS 0x989680 ;  /* 0x009896800000895d */ /* 0x004fea0003900000 */
[----:B------:R-:W2:Y:S02]  /*8990*/  @!P0 SYNCS.PHASECHK.TRANS64 P0, [R3+URZ+0x110], R0 ;  /* 0x00011000030085a7 */ /* 0x000ea400080010ff */
[----:B--2---:R-:W-:Y:S05]  /*89a0*/  @!P0 BRA `(.L_x_159) ;  /* 0xfffffffc00f08947 */ /* 0x004fea000383ffff */
[----:B------:R-:W-:Y:S05]  /*89b0*/  BRA `(.L_x_160) ;  /* 0xffffffa800747947 */ /* 0x000fea000383ffff */
.L_x_61:
[----:B------:R-:W-:Y:S07]  /*89c0*/  MOV R0, UR6 ;  /* 0x0000000600007c02 */ /* 0x000fee0008000f00 */
.L_x_161:
[----:B-1----:R1:W2:Y:S02]  /*89d0*/  SYNCS.PHASECHK.TRANS64.TRYWAIT P0, [R0+URZ], R3 ;  /* 0x00000003000075a7 */ /* 0x0022a400080011ff */
[----:B--2---:R-:W-:Y:S05]  /*89e0*/  @!P0 NANOSLEEP.SYNCS 0x989680 ;  /* 0x009896800000895d */ /* 0x004fea0003900000 */
[----:B------:R-:W2:Y:S02]  /*89f0*/  @!P0 SYNCS.PHASECHK.TRANS64 P0, [R0+URZ], R3 ;  /* 0x00000003000085a7 */ /* 0x000ea400080010ff */
[----:B--2---:R-:W-:Y:S05]  /*8a00*/  @!P0 BRA `(.L_x_161) ;  /* 0xfffffffc00f08947 */ /* 0x004fea000383ffff */
[----:B------:R-:W-:Y:S05]  /*8a10*/  BRA `(.L_x_60) ;  /* 0xffffffa800907947 */ /* 0x000fea000383ffff */
.L_x_64:
[----:B------:R-:W-:-:S07]  /*8a20*/  MOV R0, UR6 ;  /* 0x0000000600007c02 */ /* 0x000fce0008000f00 */
.L_x_162:
[----:B--2---:R2:W4:Y:S02]  /*8a30*/  SYNCS.PHASECHK.TRANS64.TRYWAIT P0, [R0+URZ], R3 ;  /* 0x00000003000075a7 */ /* 0x00452400080011ff */
[----:B----4-:R-:W-:Y:S05]  /*8a40*/  @!P0 NANOSLEEP.SYNCS 0x989680 ;  /* 0x009896800000895d */ /* 0x010fea0003900000 */
[----:B------:R-:W4:Y:S02]  /*8a50*/  @!P0 SYNCS.PHASECHK.TRANS64 P0, [R0+URZ], R3 ;  /* 0x00000003000085a7 */ /* 0x000f2400080010ff */
[----:B----4-:R-:W-:Y:S05]  /*8a60*/  @!P0 BRA `(.L_x_162) ;  /* 0xfffffffc00f08947 */ /* 0x010fea000383ffff */
[----:B------:R-:W-:Y:S05]  /*8a70*/  BRA `(.L_x_163) ;  /* 0xffffffac006c7947 */ /* 0x000fea000383ffff */
.L_x_65:
[----:B------:R-:W-:-:S07]  /*8a80*/  MOV R0, UR6 ;  /* 0x0000000600007c02 */ /* 0x000fce0008000f00 */
.L_x_164:
[----:B-1----:R1:W2:Y:S02]  /*8a90*/  SYNCS.PHASECHK.TRANS64.TRYWAIT P0, [R0+URZ], R3 ;  /* 0x00000003000075a7 */ /* 0x0022a400080011ff */
[----:B--2---:R-:W-:Y:S05]  /*8aa0*/  @!P0 NANOSLEEP.SYNCS 0x989680 ;  /* 0x009896800000895d */ /* 0x004fea0003900000 */
[----:B------:R-:W2:Y:S02]  /*8ab0*/  @!P0 SYNCS.PHASECHK.TRANS64 P0, [R0+URZ], R3 ;  /* 0x00000003000085a7 */ /* 0x000ea400080010ff */
[----:B--2---:R-:W-:Y:S05]  /*8ac0*/  @!P0 BRA `(.L_x_164) ;  /* 0xfffffffc00f08947 */ /* 0x004fea000383ffff */
[----:B------:R-:W-:Y:S05]  /*8ad0*/  BRA `(.L_x_165) ;  /* 0xffffffac00787947 */ /* 0x000fea000383ffff */
.L_x_66:
[----:B------:R-:W-:-:S07]  /*8ae0*/  MOV R0, UR6 ;  /* 0x0000000600007c02 */ /* 0x000fce0008000f00 */
.L_x_166:
[----:B-1----:R1:W2:Y:S02]  /*8af0*/  SYNCS.PHASECHK.TRANS64.TRYWAIT P0, [R0+URZ], R3 ;  /* 0x00000003000075a7 */ /* 0x0022a400080011ff */
[----:B--2---:R-:W-:Y:S05]  /*8b00*/  @!P0 NANOSLEEP.SYNCS 0x989680 ;  /* 0x009896800000895d */ /* 0x004fea0003900000 */
[----:B------:R-:W2:Y:S02]  /*8b10*/  @!P0 SYNCS.PHASECHK.TRANS64 P0, [R0+URZ], R3 ;  /* 0x00000003000085a7 */ /* 0x000ea400080010ff */
[----:B--2---:R-:W-:Y:S05]  /*8b20*/  @!P0 BRA `(.L_x_166) ;  /* 0xfffffffc00f08947 */ /* 0x004fea000383ffff */
[----:B------:R-:W-:Y:S05]  /*8b30*/  BRA `(.L_x_167) ;  /* 0xffffffac00847947 */ /* 0x000fea000383ffff */
.L_x_67:
[----:B------:R-:W-:-:S07]  /*8b40*/  MOV R0, UR7 ;  /* 0x0000000700007c02 */ /* 0x000fce0008000f00 */
.L_x_168:
[----:B-1----:R1:W2:Y:S02]  /*8b50*/  SYNCS.PHASECHK.TRANS64.TRYWAIT P0, [R0+URZ], R3 ;  /* 0x00000003000075a7 */ /* 0x0022a400080011ff */
[----:B--2---:R-:W-:Y:S05]  /*8b60*/  @!P0 NANOSLEEP.SYNCS 0x989680 ;  /* 0x009896800000895d */ /* 0x004fea0003900000 */
[----:B------:R-:W2:Y:S02]  /*8b70*/  @!P0 SYNCS.PHASECHK.TRANS64 P0, [R0+URZ], R3 ;  /* 0x00000003000085a7 */ /* 0x000ea400080010ff */
[----:B--2---:R-:W-:Y:S05]  /*8b80*/  @!P0 BRA `(.L_x_168) ;  /* 0xfffffffc00f08947 */ /* 0x004fea000383ffff */
[----:B------:R-:W-:Y:S05]  /*8b90*/  BRA `(.L_x_169) ;  /* 0xffffffac00907947 */ /* 0x000fea000383ffff */
.L_x_72:
[----:B--2---:R2:W3:Y:S02]  /*8ba0*/  SYNCS.PHASECHK.TRANS64.TRYWAIT P0, [R0+URZ+0xd0], R3 ;  /* 0x0000d003000075a7 */ /* 0x0044e400080011ff */
[----:B---3--:R-:W-:Y:S05]  /*8bb0*/  @!P0 NANOSLEEP.SYNCS 0x989680 ;  /* 0x009896800000895d */ /* 0x008fea0003900000 */
[----:B------:R-:W3:Y:S02]  /*8bc0*/  @!P0 SYNCS.PHASECHK.TRANS64 P0, [R0+URZ+0xd0], R3 ;  /* 0x0000d003000085a7 */ /* 0x000ee400080010ff */
[----:B---3--:R-:W-:Y:S05]  /*8bd0*/  @!P0 BRA `(.L_x_72) ;  /* 0xfffffffc00f08947 */ /* 0x008fea000383ffff */
[----:B------:R-:W-:Y:S05]  /*8be0*/  BRA `(.L_x_170) ;  /* 0xffffffb0009c7947 */ /* 0x000fea000383ffff */
.L_x_75:
[----:B------:R-:W-:Y:S07]  /*8bf0*/  MOV R0, UR7 ;  /* 0x0000000700007c02 */ /* 0x000fee0008000f00 */
.L_x_171:
[----:B--2---:R2:W3:Y:S02]  /*8c00*/  SYNCS.PHASECHK.TRANS64.TRYWAIT P0, [R0+URZ+0xc8], R3 ;  /* 0x0000c803000075a7 */ /* 0x0044e400080011ff */
[----:B---3--:R-:W-:Y:S05]  /*8c10*/  @!P0 NANOSLEEP.SYNCS 0x989680 ;  /* 0x009896800000895d */ /* 0x008fea0003900000 */
[----:B------:R-:W3:Y:S02]  /*8c20*/  @!P0 SYNCS.PHASECHK.TRANS64 P0, [R0+URZ+0xc8], R3 ;  /* 0x0000c803000085a7 */ /* 0x000ee400080010ff */
[----:B---3--:R-:W-:Y:S05]  /*8c30*/  @!P0 BRA `(.L_x_171) ;  /* 0xfffffffc00f08947 */ /* 0x008fea000383ffff */
[----:B------:R-:W-:Y:S05]  /*8c40*/  BRA `(.L_x_74) ;  /* 0xffffffb4007c7947 */ /* 0x000fea000383ffff */
.L_x_78:
[----:B------:R-:W-:Y:S07]  /*8c50*/  MOV R3, UR7 ;  /* 0x0000000700037c02 */ /* 0x000fee0008000f00 */
.L_x_172:
[----:B-1----:R1:W2:Y:S02]  /*8c60*/  SYNCS.PHASECHK.TRANS64.TRYWAIT P0, [R3+URZ+0xa0], R12 ;  /* 0x0000a00c030075a7 */ /* 0x0022a400080011ff */
[----:B--2---:R-:W-:Y:S05]  /*8c70*/  @!P0 NANOSLEEP.SYNCS 0x989680 ;  /* 0x009896800000895d */ /* 0x004fea0003900000 */
[----:B------:R-:W2:Y:S02]  /*8c80*/  @!P0 SYNCS.PHASECHK.TRANS64 P0, [R3+URZ+0xa0], R12 ;  /* 0x0000a00c030085a7 */ /* 0x000ea400080010ff */
[----:B--2---:R-:W-:Y:S05]  /*8c90*/  @!P0 BRA `(.L_x_172) ;  /* 0xfffffffc00f08947 */ /* 0x004fea000383ffff */
[----:B------:R-:W-:Y:S05]  /*8ca0*/  BRA `(.L_x_173) ;  /* 0xffffffb400f47947 */ /* 0x000fea000383ffff */
.L_x_79:
[----:B-1----:R-:W-:Y:S07]  /*8cb0*/  MOV R3, UR7 ;  /* 0x0000000700037c02 */ /* 0x002fee0008000f00 */
.L_x_174:
[----:B-1----:R1:W2:Y:S02]  /*8cc0*/  SYNCS.PHASECHK.TRANS64.TRYWAIT P0, [R3+URZ+0xa8], R12 ;  /* 0x0000a80c030075a7 */ /* 0x0022a400080011ff */
[----:B--2---:R-:W-:Y:S05]  /*8cd0*/  @!P0 NANOSLEEP.SYNCS 0x989680 ;  /* 0x009896800000895d */ /* 0x004fea0003900000 */
[----:B------:R-:W2:Y:S02]  /*8ce0*/  @!P0 SYNCS.PHASECHK.TRANS64 P0, [R3+URZ+0xa8], R12 ;  /* 0x0000a80c030085a7 */ /* 0x000ea400080010ff */
[----:B--2---:R-:W-:Y:S05]  /*8cf0*/  @!P0 BRA `(.L_x_174) ;  /* 0xfffffffc00f08947 */ /* 0x004fea000383ffff */
[----:B------:R-:W-:Y:S05]  /*8d00*/  BRA `(.L_x_175) ;  /* 0xffffffb800307947 */ /* 0x000fea000383ffff */
.L_x_80:
[----:B-1----:R-:W-:Y:S07]  /*8d10*/  MOV R3, UR7 ;  /* 0x0000000700037c02 */ /* 0x002fee0008000f00 */
.L_x_176:
[----:B-1----:R1:W2:Y:S02]  /*8d20*/  SYNCS.PHASECHK.TRANS64.TRYWAIT P0, [R3+URZ+0xb0], R12 ;  /* 0x0000b00c030075a7 */ /* 0x0022a400080011ff */
[----:B--2---:R-:W-:Y:S05]  /*8d30*/  @!P0 NANOSLEEP.SYNCS 0x989680 ;  /* 0x009896800000895d */ /* 0x004fea0003900000 */
[----:B------:R-:W2:Y:S02]  /*8d40*/  @!P0 SYNCS.PHASECHK.TRANS64 P0, [R3+URZ+0xb0], R12 ;  /* 0x0000b00c030085a7 */ /* 0x000ea400080010ff */
[----:B--2---:R-:W-:Y:S05]  /*8d50*/  @!P0 BRA `(.L_x_176) ;  /* 0xfffffffc00f08947 */ /* 0x004fea000383ffff */
[----:B------:R-:W-:Y:S05]  /*8d60*/  BRA `(.L_x_177) ;  /* 0xffffffb800787947 */ /* 0x000fea000383ffff */
.L_x_81:
[----:B------:R-:W-:Y:S07]  /*8d70*/  MOV R3, UR7 ;  /* 0x0000000700037c02 */ /* 0x000fee0008000f00 */
.L_x_178:
[----:B-1----:R1:W2:Y:S02]  /*8d80*/  SYNCS.PHASECHK.TRANS64.TRYWAIT P0, [R3+URZ+0xb8], R12 ;  /* 0x0000b80c030075a7 */ /* 0x0022a400080011ff */
[----:B--2---:R-:W-:Y:S05]  /*8d90*/  @!P0 NANOSLEEP.SYNCS 0x989680 ;  /* 0x009896800000895d */ /* 0x004fea0003900000 */
[----:B------:R-:W2:Y:S02]  /*8da0*/  @!P0 SYNCS.PHASECHK.TRANS64 P0, [R3+URZ+0xb8], R12 ;  /* 0x0000b80c030085a7 */ /* 0x000ea400080010ff */
[----:B--2---:R-:W-:Y:S05]  /*8db0*/  @!P0 BRA `(.L_x_178) ;  /* 0xfffffffc00f08947 */ /* 0x004fea000383ffff */
[----:B------:R-:W-:Y:S05]  /*8dc0*/  BRA `(.L_x_179) ;  /* 0xffffffbc00007947 */ /* 0x000fea000383ffff */
.L_x_83:
[----:B------:R-:W-:-:S07]  /*8dd0*/  MOV R0, UR7 ;  /* 0x0000000700007c02 */ /* 0x000fce0008000f00 */
.L_x_180:
[----:B-1----:R1:W3:Y:S02]  /*8de0*/  SYNCS.PHASECHK.TRANS64.TRYWAIT P0, [R0+URZ+0xa0], R3 ;  /* 0x0000a003000075a7 */ /* 0x0022e400080011ff */
[----:B---3--:R-:W-:Y:S05]  /*8df0*/  @!P0 NANOSLEEP.SYNCS 0x989680 ;  /* 0x009896800000895d */ /* 0x008fea0003900000 */
[----:B------:R-:W3:Y:S02]  /*8e00*/  @!P0 SYNCS.PHASECHK.TRANS64 P0, [R0+URZ+0xa0], R3 ;  /* 0x0000a003000085a7 */ /* 0x000ee400080010ff */
[----:B---3--:R-:W-:Y:S05]  /*8e10*/  @!P0 BRA `(.L_x_180) ;  /* 0xfffffffc00f08947 */ /* 0x008fea000383ffff */
[----:B------:R-:W-:Y:S05]  /*8e20*/  BRA `(.L_x_181) ;  /* 0xffffffbc00707947 */ /* 0x000fea000383ffff */
.L_x_84:
[----:B-1----:R-:W-:-:S07]  /*8e30*/  MOV R0, UR7 ;  /* 0x0000000700007c02 */ /* 0x002fce0008000f00 */
.L_x_182:
[----:B-1----:R1:W3:Y:S02]  /*8e40*/  SYNCS.PHASECHK.TRANS64.TRYWAIT P0, [R0+URZ+0xa8], R3 ;  /* 0x0000a803000075a7 */ /* 0x0022e400080011ff */
[----:B---3--:R-:W-:Y:S05]  /*8e50*/  @!P0 NANOSLEEP.SYNCS 0x989680 ;  /* 0x009896800000895d */ /* 0x008fea0003900000 */
[----:B------:R-:W3:Y:S02]  /*8e60*/  @!P0 SYNCS.PHASECHK.TRANS64 P0, [R0+URZ+0xa8], R3 ;  /* 0x0000a803000085a7 */ /* 0x000ee400080010ff */
[----:B---3--:R-:W-:Y:S05]  /*8e70*/  @!P0 BRA `(.L_x_182) ;  /* 0xfffffffc00f08947 */ /* 0x008fea000383ffff */
[----:B------:R-:W-:Y:S05]  /*8e80*/  BRA `(.L_x_183) ;  /* 0xffffffbc00607947 */ /* 0x000fea000383ffff */
.L_x_85:
[----:B-1----:R-:W-:-:S07]  /*8e90*/  MOV R0, UR7 ;  /* 0x0000000700007c02 */ /* 0x002fce0008000f00 */
.L_x_184:
[----:B-1----:R1:W3:Y:S02]  /*8ea0*/  SYNCS.PHASECHK.TRANS64.TRYWAIT P0, [R0+URZ+0xb0], R3 ;  /* 0x0000b003000075a7 */ /* 0x0022e400080011ff */
[----:B---3--:R-:W-:Y:S05]  /*8eb0*/  @!P0 NANOSLEEP.SYNCS 0x989680 ;  /* 0x009896800000895d */ /* 0x008fea0003900000 */
[----:B------:R-:W3:Y:S02]  /*8ec0*/  @!P0 SYNCS.PHASECHK.TRANS64 P0, [R0+URZ+0xb0], R3 ;  /* 0x0000b003000085a7 */ /* 0x000ee400080010ff */
[----:B---3--:R-:W-:Y:S05]  /*8ed0*/  @!P0 BRA `(.L_x_184) ;  /* 0xfffffffc00f08947 */ /* 0x008fea000383ffff */
[----:B------:R-:W-:Y:S05]  /*8ee0*/  BRA `(.L_x_185) ;  /* 0xffffffbc00507947 */ /* 0x000fea000383ffff */
.L_x_87:
[----:B--2---:R2:W4:Y:S02]  /*8ef0*/  SYNCS.PHASECHK.TRANS64.TRYWAIT P0, [R0+URZ+0xd0], R3 ;  /* 0x0000d003000075a7 */ /* 0x00452400080011ff */
[----:B----4-:R-:W-:Y:S05]  /*8f00*/  @!P0 NANOSLEEP.SYNCS 0x989680 ;  /* 0x009896800000895d */ /* 0x010fea0003900000 */
[----:B------:R-:W4:Y:S02]  /*8f10*/  @!P0 SYNCS.PHASECHK.TRANS64 P0, [R0+URZ+0xd0], R3 ;  /* 0x0000d003000085a7 */ /* 0x000f2400080010ff */
[----:B----4-:R-:W-:Y:S05]  /*8f20*/  @!P0 BRA `(.L_x_87) ;  /* 0xfffffffc00f08947 */ /* 0x010fea000383ffff */
[----:B------:R-:W-:Y:S05]  /*8f30*/  BRA `(.L_x_186) ;  /* 0xffffffc000187947 */ /* 0x000fea000383ffff */
.L_x_98:
[----:B-1----:R-:W-:Y:S04]  /*8f40*/  MOV R0, UR48 ;  /* 0x0000003000007c02 */ /* 0x002fe80008000f00 */
[----:B------:R1:W3:Y:S03]  /*8f50*/  SYNCS.PHASECHK.TRANS64.TRYWAIT P1, [R0+URZ+0x80], R5 ;  /* 0x00008005000075a7 */ /* 0x0002e600080211ff */
[----:B---3--:R-:W-:Y:S05]  /*8f60*/  @!P1 NANOSLEEP.SYNCS 0x989680 ;  /* 0x009896800000995d */ /* 0x008fea0003900000 */
[----:B------:R-:W3:Y:S02]  /*8f70*/  @!P1 SYNCS.PHASECHK.TRANS64 P1, [R0+URZ+0x80], R5 ;  /* 0x00008005000095a7 */ /* 0x000ee400080210ff */
[----:B---3--:R-:W-:Y:S05]  /*8f80*/  @!P1 BRA `(.L_x_98) ;  /* 0xfffffffc00ec9947 */ /* 0x008fea000383ffff */
[----:B------:R-:W-:Y:S05]  /*8f90*/  BRA `(.L_x_97) ;  /* 0xffffffcc00247947 */ /* 0x000fea000383ffff */
.L_x_100:
[----:B-1----:R1:W4:Y:S02]  /*8fa0*/  SYNCS.PHASECHK.TRANS64.TRYWAIT P0, [R88+URZ+0xf0], R3 ;  /* 0x0000f003580075a7 */ /* 0x00232400080011ff */
[----:B----4-:R-:W-:Y:S05]  /*8fb0*/  @!P0 NANOSLEEP.SYNCS 0x989680 ;  /* 0x009896800000895d */ /* 0x010fea0003900000 */
[----:B------:R-:W4:Y:S02]  /*8fc0*/  @!P0 SYNCS.PHASECHK.TRANS64 P0, [R88+URZ+0xf0], R3 ;  /* 0x0000f003580085a7 */ /* 0x000f2400080010ff */
[----:B----4-:R-:W-:Y:S05]  /*8fd0*/  @!P0 BRA `(.L_x_100) ;  /* 0xfffffffc00f08947 */ /* 0x010fea000383ffff */
[----:B------:R-:W-:Y:S05]  /*8fe0*/  BRA `(.L_x_99) ;  /* 0xffffffcc004c7947 */ /* 0x000fea000383ffff */
.L_x_109:
[----:B-1----:R1:W2:Y:S02]  /*8ff0*/  SYNCS.PHASECHK.TRANS64.TRYWAIT P0, [R3+URZ+0x80], R0 ;  /* 0x00008000030075a7 */ /* 0x0022a400080011ff */
[----:B--2---:R-:W-:Y:S05]  /*9000*/  @!P0 NANOSLEEP.SYNCS 0x989680 ;  /* 0x009896800000895d */ /* 0x004fea0003900000 */
[----:B------:R-:W2:Y:S02]  /*9010*/  @!P0 SYNCS.PHASECHK.TRANS64 P0, [R3+URZ+0x80], R0 ;  /* 0x00008000030085a7 */ /* 0x000ea400080010ff */
[----:B--2---:R-:W-:Y:S05]  /*9020*/  @!P0 BRA `(.L_x_109) ;  /* 0xfffffffc00f08947 */ /* 0x004fea000383ffff */
[----:B------:R-:W-:Y:S05]  /*9030*/  BRA `(.L_x_108) ;  /* 0xffffffd400687947 */ /* 0x000fea000383ffff */
.L_x_117:
[----:B-1----:R1:W2:Y:S02]  /*9040*/  SYNCS.PHASECHK.TRANS64.TRYWAIT P0, [R92+URZ+0x80], R5 ;  /* 0x000080055c0075a7 */ /* 0x0022a400080011ff */
[----:B--2---:R-:W-:Y:S05]  /*9050*/  @!P0 NANOSLEEP.SYNCS 0x989680 ;  /* 0x009896800000895d */ /* 0x004fea0003900000 */
[----:B------:R-:W2:Y:S02]  /*9060*/  @!P0 SYNCS.PHASECHK.TRANS64 P0, [R92+URZ+0x80], R5 ;  /* 0x000080055c0085a7 */ /* 0x000ea400080010ff */
[----:B--2---:R-:W-:Y:S05]  /*9070*/  @!P0 BRA `(.L_x_117) ;  /* 0xfffffffc00f08947 */ /* 0x004fea000383ffff */
[----:B------:R-:W-:Y:S05]  /*9080*/  BRA `(.L_x_116) ;  /* 0xffffffdc00a87947 */ /* 0x000fea000383ffff */
.L_x_125:
[----:B-1----:R1:W2:Y:S02]  /*9090*/  SYNCS.PHASECHK.TRANS64.TRYWAIT P0, [R92+URZ+0x80], R5 ;  /* 0x000080055c0075a7 */ /* 0x0022a400080011ff */
[----:B--2---:R-:W-:Y:S05]  /*90a0*/  @!P0 NANOSLEEP.SYNCS 0x989680 ;  /* 0x009896800000895d */ /* 0x004fea0003900000 */
[----:B------:R-:W2:Y:S02]  /*90b0*/  @!P0 SYNCS.PHASECHK.TRANS64 P0, [R92+URZ+0x80], R5 ;  /* 0x000080055c0085a7 */ /* 0x000ea400080010ff */
[----:B--2---:R-:W-:Y:S05]  /*90c0*/  @!P0 BRA `(.L_x_125) ;  /* 0xfffffffc00f08947 */ /* 0x004fea000383ffff */
[----:B------:R-:W-:Y:S05]  /*90d0*/  BRA `(.L_x_124) ;  /* 0xffffffe400e87947 */ /* 0x000fea000383ffff */
        .weak           $__internal_0_$__cuda_sm10x_tcgen05_guardrail_trap_col_being_dealloced_not_returned_by_alloc
        .type           $__internal_0_$__cuda_sm10x_tcgen05_guardrail_trap_col_being_dealloced_not_returned_by_alloc,@function
        .size           $__internal_0_$__cuda_sm10x_tcgen05_guardrail_trap_col_being_dealloced_not_returned_by_alloc,($__internal_1_$__cuda_sm10x_tcgen05_guardrail_trap_phase_invalid_during_alloc - $__internal_0_$__cuda_sm10x_tcgen05_guardrail_trap_col_being_dealloced_not_returned_by_alloc)
$__internal_0_$__cuda_sm10x_tcgen05_guardrail_trap_col_being_dealloced_not_returned_by_alloc:
[----:B------:R-:W-:Y:S05]  /*90e0*/  BPT.TRAP 0x1 ;  /* 0x000000040000795c */ /* 0x000fea0000300000 */
[----:B------:R-:W-:-:S04]  /*90f0*/  HFMA2 R3, -RZ, RZ, 0, 0 ;  /* 0x00000000ff037431 */ /* 0x000fc800000001ff */
[----:B------:R-:W-:Y:S05]  /*9100*/  RET.REL.NODEC R2 `(_ZN7cutlass13device_kernelINS_4gemm6kernel13GemmUniversalIN4cute5tupleIJiiiiEEENS1_10collective13CollectiveMmaINS1_35MainloopSm100TmaUmmaWarpSpecializedILi8ELi2ELi4ENS5_IJNS4_1CILi1EEESB_SB_EEEEENS5_IJNSA_ILi128EEENSA_ILi64EEENSA_ILi32EEEEEENS_10tfloat32_tENS5_IJlSB_lEEESI_SJ_NS4_8TiledMMAINS4_8MMA_AtomIJNS4_17SM100_MMA_TF32_SSISI_SI_fLi128ELi64ELNS4_4UMMA5MajorE0ELSO_0ELNSN_7ScaleInE0ELSP_0EEEEEENS4_6LayoutISC_NS5_IJNSA_ILi0EEEST_ST_EEEEENS5_IJNS4_10UnderscoreESW_SW_EEEEENS4_13SM90_TMA_LOADENS4_14ComposedLayoutINS4_7SwizzleILi3ELi4ELi3EEENS4_18smem_ptr_flag_bitsILi32EEENSS_INS5_IJNSA_ILi8EEESG_EEENS5_IJSG_SB_EEEEEEEvNS4_8identityESZ_S19_vS1A_EENS_8epilogue10collective18CollectiveEpilogueINS1C_23Sm100TmaWarpSpecializedILi4ELi2ELi16ELb1ELb0EEEJSH_NS5_IJNSS_ISE_SB_EENSS_INSA_ILi16EEESB_EEEEESI_SJ_SI_SJ_NS1C_6fusion15FusionCallbacksIS1G_NS1L_17LinearCombinationISI_fSI_fLNS_15FloatRoundStyleE2EEESH_S1K_JEEENS4_5SM1004TMEM4LOAD26SM100_TMEM_LOAD_32dp32b16xESZ_NS10_INS11_ILi2ELi4ELi3EEES14_NSS_INS5_IJS15_S1I_EEENS5_IJS1I_SB_EEEEEEENS4_39AutoVectorizingCopyWithAssumedAlignmentILi128EEENS4_14SM90_TMA_STOREES1Z_S21_S21_EEEvvEEEEvNT_6ParamsE) ;  /* 0xffffff6c02bc7950 */ /* 0x000fea0003c3ffff */
        .weak           $__internal_1_$__cuda_sm10x_tcgen05_guardrail_trap_phase_invalid_during_alloc
        .type           $__internal_1_$__cuda_sm10x_tcgen05_guardrail_trap_phase_invalid_during_alloc,@function
        .size           $__internal_1_$__cuda_sm10x_tcgen05_guardrail_trap_phase_invalid_during_alloc,($__internal_2_$__cuda_sm10x_tcgen05_guardrail_trap_unallocated_columns_being_dealloced - $__internal_1_$__cuda_sm10x_tcgen05_guardrail_trap_phase_invalid_during_alloc)
$__internal_1_$__cuda_sm10x_tcgen05_guardrail_trap_phase_invalid_during_alloc:
[----:B------:R-:W-:Y:S05]  /*9110*/  BPT.TRAP 0x1 ;  /* 0x000000040000795c */ /* 0x000fea0000300000 */
[----:B------:R-:W-:-:S04]  /*9120*/  MOV R3, 0x0 ;  /* 0x0000000000037802 */ /* 0x000fc80000000f00 */
[----:B------:R-:W-:Y:S05]  /*9130*/  RET.REL.NODEC R2 `(_ZN7cutlass13device_kernelINS_4gemm6kernel13GemmUniversalIN4cute5tupleIJiiiiEEENS1_10collective13CollectiveMmaINS1_35MainloopSm100TmaUmmaWarpSpecializedILi8ELi2ELi4ENS5_IJNS4_1CILi1EEESB_SB_EEEEENS5_IJNSA_ILi128EEENSA_ILi64EEENSA_ILi32EEEEEENS_10tfloat32_tENS5_IJlSB_lEEESI_SJ_NS4_8TiledMMAINS4_8MMA_AtomIJNS4_17SM100_MMA_TF32_SSISI_SI_fLi128ELi64ELNS4_4UMMA5MajorE0ELSO_0ELNSN_7ScaleInE0ELSP_0EEEEEENS4_6LayoutISC_NS5_IJNSA_ILi0EEEST_ST_EEEEENS5_IJNS4_10UnderscoreESW_SW_EEEEENS4_13SM90_TMA_LOADENS4_14ComposedLayoutINS4_7SwizzleILi3ELi4ELi3EEENS4_18smem_ptr_flag_bitsILi32EEENSS_INS5_IJNSA_ILi8EEESG_EEENS5_IJSG_SB_EEEEEEEvNS4_8identityESZ_S19_vS1A_EENS_8epilogue10collective18CollectiveEpilogueINS1C_23Sm100TmaWarpSpecializedILi4ELi2ELi16ELb1ELb0EEEJSH_NS5_IJNSS_ISE_SB_EENSS_INSA_ILi16EEESB_EEEEESI_SJ_SI_SJ_NS1C_6fusion15FusionCallbacksIS1G_NS1L_17LinearCombinationISI_fSI_fLNS_15FloatRoundStyleE2EEESH_S1K_JEEENS4_5SM1004TMEM4LOAD26SM100_TMEM_LOAD_32dp32b16xESZ_NS10_INS11_ILi2ELi4ELi3EEES14_NSS_INS5_IJS15_S1I_EEENS5_IJS1I_SB_EEEEEEENS4_39AutoVectorizingCopyWithAssumedAlignmentILi128EEENS4_14SM90_TMA_STOREES1Z_S21_S21_EEEvvEEEEvNT_6ParamsE) ;  /* 0xffffff6c02b07950 */ /* 0x000fea0003c3ffff */
        .weak           $__internal_2_$__cuda_sm10x_tcgen05_guardrail_trap_unallocated_columns_being_dealloced
        .type           $__internal_2_$__cuda_sm10x_tcgen05_guardrail_trap_unallocated_columns_being_dealloced,@function
        .size           $__internal_2_$__cuda_sm10x_tcgen05_guardrail_trap_unallocated_columns_being_dealloced,(.L_x_188 - $__internal_2_$__cuda_sm10x_tcgen05_guardrail_trap_unallocated_columns_being_dealloced)
$__internal_2_$__cuda_sm10x_tcgen05_guardrail_trap_unallocated_columns_being_dealloced:
[----:B------:R-:W-:Y:S05]  /*9140*/  BPT.TRAP 0x1 ;  /* 0x000000040000795c */ /* 0x000fea0000300000 */
[----:B------:R-:W-:-:S04]  /*9150*/  HFMA2 R3, -RZ, RZ, 0, 0 ;  /* 0x00000000ff037431 */ /* 0x000fc800000001ff */
[----:B------:R-:W-:Y:S05]  /*9160*/  RET.REL.NODEC R2 `(_ZN7cutlass13device_kernelINS_4gemm6kernel13GemmUniversalIN4cute5tupleIJiiiiEEENS1_10collective13CollectiveMmaINS1_35MainloopSm100TmaUmmaWarpSpecializedILi8ELi2ELi4ENS5_IJNS4_1CILi1EEESB_SB_EEEEENS5_IJNSA_ILi128EEENSA_ILi64EEENSA_ILi32EEEEEENS_10tfloat32_tENS5_IJlSB_lEEESI_SJ_NS4_8TiledMMAINS4_8MMA_AtomIJNS4_17SM100_MMA_TF32_SSISI_SI_fLi128ELi64ELNS4_4UMMA5MajorE0ELSO_0ELNSN_7ScaleInE0ELSP_0EEEEEENS4_6LayoutISC_NS5_IJNSA_ILi0EEEST_ST_EEEEENS5_IJNS4_10UnderscoreESW_SW_EEEEENS4_13SM90_TMA_LOADENS4_14ComposedLayoutINS4_7SwizzleILi3ELi4ELi3EEENS4_18smem_ptr_flag_bitsILi32EEENSS_INS5_IJNSA_ILi8EEESG_EEENS5_IJSG_SB_EEEEEEEvNS4_8identityESZ_S19_vS1A_EENS_8epilogue10collective18CollectiveEpilogueINS1C_23Sm100TmaWarpSpecializedILi4ELi2ELi16ELb1ELb0EEEJSH_NS5_IJNSS_ISE_SB_EENSS_INSA_ILi16EEESB_EEEEESI_SJ_SI_SJ_NS1C_6fusion15FusionCallbacksIS1G_NS1L_17LinearCombinationISI_fSI_fLNS_15FloatRoundStyleE2EEESH_S1K_JEEENS4_5SM1004TMEM4LOAD26SM100_TMEM_LOAD_32dp32b16xESZ_NS10_INS11_ILi2ELi4ELi3EEES14_NSS_INS5_IJS15_S1I_EEENS5_IJS1I_SB_EEEEEEENS4_39AutoVectorizingCopyWithAssumedAlignmentILi128EEENS4_14SM90_TMA_STOREES1Z_S21_S21_EEEvvEEEEvNT_6ParamsE) ;  /* 0xffffff6c02a47950 */ /* 0x000fea0003c3ffff */
.L_x_187:
[----:B------:R-:W-:-:S00]  /*9170*/  BRA `(.L_x_187) ;  /* 0xfffffffc00fc7947 */ /* 0x000fc0000383ffff */
[----:B------:R-:W-:-:S00]  /*9180*/  NOP ;  /* 0x0000000000007918 */ /* 0x000fc00000000000 */
[----:B------:R-:W-:-:S00]  /*9190*/  NOP ;  /* 0x0000000000007918 */ /* 0x000fc00000000000 */
[----:B------:R-:W-:-:S00]  /*91a0*/  NOP ;  /* 0x0000000000007918 */ /* 0x000fc00000000000 */
[----:B------:R-:W-:-:S00]  /*91b0*/  NOP ;  /* 0x0000000000007918 */ /* 0x000fc00000000000 */
[----:B------:R-:W-:-:S00]  /*91c0*/  NOP ;  /* 0x0000000000007918 */ /* 0x000fc00000000000 */
[----:B------:R-:W-:-:S00]  /*91d0*/  NOP ;  /* 0x0000000000007918 */ /* 0x000fc00000000000 */
[----:B------:R-:W-:-:S00]  /*91e0*/  NOP ;  /* 0x0000000000007918 */ /* 0x000fc00000000000 */
[----:B------:R-:W-:-:S00]  /*91f0*/  NOP ;  /* 0x0000000000007918 */ /* 0x000fc00000000000 */
.L_x_188:


//--------------------- .nv.global.init           --------------------------
	.section	.nv.global.init,"aw",@progbits
.nv.global.init:
	.type		$str$27,@object
	.size		$str$27,($str$28 - $str$27)
$str$27:
        /*0000*/ 	.byte	0x28, 0x61, 0x64, 0x64, 0x72, 0x65, 0x73, 0x73, 0x20, 0x26, 0x20, 0x6d, 0x61, 0x73, 0x6b, 0x29
        /*0010*/ 	.byte	0x20, 0x3d, 0x3d, 0x20, 0x30, 0x00
	.type		$str$28,@object
	.size		$str$28,($str$26 - $str$28)
$str$28:
        /*0016*/ 	.byte	0x2f, 0x74, 0x6d, 0x70, 0x2f, 0x63, 0x75, 0x74, 0x6c, 0x61, 0x73, 0x73, 0x5f, 0x73, 0x77, 0x65
        /*0026*/ 	.byte	0x65, 0x70, 0x5f, 0x73, 0x72, 0x63, 0x2f, 0x69, 0x6e, 0x63, 0x6c, 0x75, 0x64, 0x65, 0x2f, 0x63
        /*0036*/ 	.byte	0x75, 0x74, 0x65, 0x2f, 0x70, 0x6f, 0x69, 0x6e, 0x74, 0x65, 0x72, 0x5f, 0x66, 0x6c, 0x61, 0x67
        /*0046*/ 	.byte	0x67, 0x65, 0x64, 0x2e, 0x68, 0x70, 0x70, 0x00
	.type		$str$26,@object
	.size		$str$26,($str$25 - $str$26)
$str$26:
        /*004e*/ 	.byte	0x2f, 0x74, 0x6d, 0x70, 0x2f, 0x63, 0x75, 0x74, 0x6c, 0x61, 0x73, 0x73, 0x5f, 0x73, 0x77, 0x65
        /*005e*/ 	.byte	0x65, 0x70, 0x5f, 0x73, 0x72, 0x63, 0x2f, 0x69, 0x6e, 0x63, 0x6c, 0x75, 0x64, 0x65, 0x2f, 0x63
        /*006e*/ 	.byte	0x75, 0x74, 0x65, 0x2f, 0x61, 0x74, 0x6f, 0x6d, 0x2f, 0x63, 0x6f, 0x70, 0x79, 0x5f, 0x74, 0x72
        /*007e*/ 	.byte	0x61, 0x69, 0x74, 0x73, 0x5f, 0x73, 0x6d, 0x31, 0x30, 0x30, 0x2e, 0x68, 0x70, 0x70, 0x00
	.type		$str$25,@object
	.size		$str$25,(__unnamed_1 - $str$25)
$str$25:
        /*008d*/ 	.byte	0x28, 0x28, 0x75, 0x69, 0x6e, 0x74, 0x33, 0x32, 0x5f, 0x74, 0x28, 0x74, 0x68, 0x72, 0x65, 0x61
        /*009d*/ 	.byte	0x64, 0x49, 0x64, 0x78, 0x2e, 0x78, 0x29, 0x20, 0x2f, 0x20, 0x33, 0x32, 0x29, 0x20, 0x25, 0x20
        /*00ad*/ 	.byte	0x34, 0x29, 0x20, 0x3d, 0x3d, 0x20, 0x28, 0x28, 0x28, 0x74, 0x6d, 0x65, 0x6d, 0x5f, 0x61, 0x64
        /*00bd*/ 	.byte	0x64, 0x72, 0x20, 0x3e, 0x3e, 0x20, 0x31, 0x36, 0x29, 0x20, 0x2f, 0x20, 0x33, 0x32, 0x29, 0x20
        /*00cd*/ 	.byte	0x25, 0x20, 0x34, 0x29, 0x00
	.type		__unnamed_1,@object
	.size		__unnamed_1,(__unnamed_2 - __unnamed_1)
__unnamed_1:
        /*00d2*/ 	.byte	0x61, 0x75, 0x74, 0x6f, 0x20, 0x63, 0x75, 0x74, 0x65, 0x3a, 0x3a, 0x61, 0x73, 0x5f, 0x70, 0x6f
        /* <DEDUP_REMOVED lines=24> */
        /*0262*/ 	.byte	0x32, 0x30, 0x34, 0x38, 0x3e, 0x3e, 0x3e, 0x3e, 0x5d, 0x00
	.type		__unnamed_2,@object
	.size		__unnamed_2,(.L_2 - __unnamed_2)
__unnamed_2:
        /* <DEDUP_REMOVED lines=42> */
        /*050c*/ 	.byte	0x3e, 0x5d, 0x00
.L_2:


//--------------------- .nv.shared._ZN7cutlass13device_kernelINS_4gemm6kernel13GemmUniversalIN4cute5tupleIJiiiiEEENS1_10collective13CollectiveMmaINS1_35MainloopSm100TmaUmmaWarpSpecializedILi8ELi2ELi4ENS5_IJNS4_1CILi1EEESB_SB_EEEEENS5_IJNSA_ILi128EEENSA_ILi64EEENSA_ILi32EEEEEENS_10tfloat32_tENS5_IJlSB_lEEESI_SJ_NS4_8TiledMMAINS4_8MMA_AtomIJNS4_17SM100_MMA_TF32_SSISI_SI_fLi128ELi64ELNS4_4UMMA5MajorE0ELSO_0ELNSN_7ScaleInE0ELSP_0EEEEEENS4_6LayoutISC_NS5_IJNSA_ILi0EEEST_ST_EEEEENS5_IJNS4_10UnderscoreESW_SW_EEEEENS4_13SM90_TMA_LOADENS4_14ComposedLayoutINS4_7SwizzleILi3ELi4ELi3EEENS4_18smem_ptr_flag_bitsILi32EEENSS_INS5_IJNSA_ILi8EEESG_EEENS5_IJSG_SB_EEEEEEEvNS4_8identityESZ_S19_vS1A_EENS_8epilogue10collective18CollectiveEpilogueINS1C_23Sm100TmaWarpSpecializedILi4ELi2ELi16ELb1ELb0EEEJSH_NS5_IJNSS_ISE_SB_EENSS_INSA_ILi16EEESB_EEEEESI_SJ_SI_SJ_NS1C_6fusion15FusionCallbacksIS1G_NS1L_17LinearCombinationISI_fSI_fLNS_15FloatRoundStyleE2EEESH_S1K_JEEENS4_5SM1004TMEM4LOAD26SM100_TMEM_LOAD_32dp32b16xESZ_NS10_INS11_ILi2ELi4ELi3EEES14_NSS_INS5_IJS15_S1I_EEENS5_IJS1I_SB_EEEEEEENS4_39AutoVectorizingCopyWithAssumedAlignmentILi128EEENS4_14SM90_TMA_STOREES1Z_S21_S21_EEEvvEEEEvNT_6ParamsE --------------------------
	.section	.nv.shared._ZN7cutlass13device_kernelINS_4gemm6kernel13GemmUniversalIN4cute5tupleIJiiiiEEENS1_10collective13CollectiveMmaINS1_35MainloopSm100TmaUmmaWarpSpecializedILi8ELi2ELi4ENS5_IJNS4_1CILi1EEESB_SB_EEEEENS5_IJNSA_ILi128EEENSA_ILi64EEENSA_ILi32EEEEEENS_10tfloat32_tENS5_IJlSB_lEEESI_SJ_NS4_8TiledMMAINS4_8MMA_AtomIJNS4_17SM100_MMA_TF32_SSISI_SI_fLi128ELi64ELNS4_4UMMA5MajorE0ELSO_0ELNSN_7ScaleInE0ELSP_0EEEEEENS4_6LayoutISC_NS5_IJNSA_ILi0EEEST_ST_EEEEENS5_IJNS4_10UnderscoreESW_SW_EEEEENS4_13SM90_TMA_LOADENS4_14ComposedLayoutINS4_7SwizzleILi3ELi4ELi3EEENS4_18smem_ptr_flag_bitsILi32EEENSS_INS5_IJNSA_ILi8EEESG_EEENS5_IJSG_SB_EEEEEEEvNS4_8identityESZ_S19_vS1A_EENS_8epilogue10collective18CollectiveEpilogueINS1C_23Sm100TmaWarpSpecializedILi4ELi2ELi16ELb1ELb0EEEJSH_NS5_IJNSS_ISE_SB_EENSS_INSA_ILi16EEESB_EEEEESI_SJ_SI_SJ_NS1C_6fusion15FusionCallbacksIS1G_NS1L_17LinearCombinationISI_fSI_fLNS_15FloatRoundStyleE2EEESH_S1K_JEEENS4_5SM1004TMEM4LOAD26SM100_TMEM_LOAD_32dp32b16xESZ_NS10_INS11_ILi2ELi4ELi3EEES14_NSS_INS5_IJS15_S1I_EEENS5_IJS1I_SB_EEEEEEENS4_39AutoVectorizingCopyWithAssumedAlignmentILi128EEENS4_14SM90_TMA_STOREES1Z_S21_S21_EEEvvEEEEvNT_6ParamsE,"aw",@nobits
	.sectionflags	@""
	.align	16
	.zero		1024


//--------------------- .nv.shared.reserved.0     --------------------------
	.section	.nv.shared.reserved.0,"aw",@nobits
	.weak		__nv_reservedSMEM_offset_0_alias
	.size		__nv_reservedSMEM_offset_0_alias, 0, 64
	.other		__nv_reservedSMEM_offset_0_alias,@"STO_CUDA_RESERVED_SHARED STV_DEFAULT"
__nv_reservedSMEM_offset_0_alias:
	.zero		0
.nv.shared.reserved.0:
	.zero		64
	.weak		__nv_reservedSMEM_tcgen05_partition
	.type		__nv_reservedSMEM_tcgen05_partition,@object
	.size		__nv_reservedSMEM_tcgen05_partition,(.L_0 - __nv_reservedSMEM_tcgen05_partition)
__nv_reservedSMEM_tcgen05_partition:
	.zero		32
.L_0:


//--------------------- .nv.global                --------------------------
	.section	.nv.global,"aw",@nobits
.nv.global:
	.type		_ZN39_INTERNAL_76ccfdf5_4_k_cu_0b8d564f_93524cute1_E,@object
	.size		_ZN39_INTERNAL_76ccfdf5_4_k_cu_0b8d564f_93524cute1_E,(_ZN39_INTERNAL_76ccfdf5_4_k_cu_0b8d564f_93524cuda3std3__45__cpo6cbeginE - _ZN39_INTERNAL_76ccfdf5_4_k_cu_0b8d564f_93524cute1_E)
_ZN39_INTERNAL_76ccfdf5_4_k_cu_0b8d564f_93524cute1_E:
	.zero		1
	.type		_ZN39_INTERNAL_76ccfdf5_4_k_cu_0b8d564f_93524cuda3std3__45__cpo6cbeginE,@object
	.size		_ZN39_INTERNAL_76ccfdf5_4_k_cu_0b8d564f_93524cuda3std3__45__cpo6cbeginE,(_ZN39_INTERNAL_76ccfdf5_4_k_cu_0b8d564f_93524cuda3std3__48in_placeE - _ZN39_INTERNAL_76ccfdf5_4_k_cu_0b8d564f_93524cuda3std3__45__cpo6cbeginE)
_ZN39_INTERNAL_76ccfdf5_4_k_cu_0b8d564f_93524cuda3std3__45__cpo6cbeginE:
	.zero		1
	.type		_ZN39_INTERNAL_76ccfdf5_4_k_cu_0b8d564f_93524cuda3std3__48in_placeE,@object
	.size		_ZN39_INTERNAL_76ccfdf5_4_k_cu_0b8d564f_93524cuda3std3__48in_placeE,(_ZN39_INTERNAL_76ccfdf5_4_k_cu_0b8d564f_93524cuda3std6ranges3__45__cpo9iter_moveE - _ZN39_INTERNAL_76ccfdf5_4_k_cu_0b8d564f_93524cuda3std3__48in_placeE)
_ZN39_INTERNAL_76ccfdf5_4_k_cu_0b8d564f_93524cuda3std3__48in_placeE:
	.zero		1
	.type		_ZN39_INTERNAL_76ccfdf5_4_k_cu_0b8d564f_93524cuda3std6ranges3__45__cpo9iter_moveE,@object
	.size		_ZN39_INTERNAL_76ccfdf5_4_k_cu_0b8d564f_93524cuda3std6ranges3__45__cpo9iter_moveE,(_ZN39_INTERNAL_76ccfdf5_4_k_cu_0b8d564f_93524cuda3std3__45__cpo5beginE - _ZN39_INTERNAL_76ccfdf5_4_k_cu_0b8d564f_93524cuda3std6ranges3__45__cpo9iter_moveE)
_ZN39_INTERNAL_76ccfdf5_4_k_cu_0b8d564f_93524cuda3std6ranges3__45__cpo9iter_moveE:
	.zero		1
	.type		_ZN39_INTERNAL_76ccfdf5_4_k_cu_0b8d564f_93524cuda3std3__45__cpo5beginE,@object
	.size		_ZN39_INTERNAL_76ccfdf5_4_k_cu_0b8d564f_93524cuda3std3__45__cpo5beginE,(_ZN39_INTERNAL_76ccfdf5_4_k_cu_0b8d564f_93524cuda3std3__441_GLOBAL__N__76ccfdf5_4_k_cu_0b8d564f_93526ignoreE - _ZN39_INTERNAL_76ccfdf5_4_k_cu_0b8d564f_93524cuda3std3__45__cpo5beginE)
_ZN39_INTERNAL_76ccfdf5_4_k_cu_0b8d564f_93524cuda3std3__45__cpo5beginE:
	.zero		1
	.type		_ZN39_INTERNAL_76ccfdf5_4_k_cu_0b8d564f_93524cuda3std3__441_GLOBAL__N__76ccfdf5_4_k_cu_0b8d564f_93526ignoreE,@object
	.size		_ZN39_INTERNAL_76ccfdf5_4_k_cu_0b8d564f_93524cuda3std3__441_GLOBAL__N__76ccfdf5_4_k_cu_0b8d564f_93526ignoreE,(_ZN39_INTERNAL_76ccfdf5_4_k_cu_0b8d564f_93524cute7productE - _ZN39_INTERNAL_76ccfdf5_4_k_cu_0b8d564f_93524cuda3std3__441_GLOBAL__N__76ccfdf5_4_k_cu_0b8d564f_93526ignoreE)
_ZN39_INTERNAL_76ccfdf5_4_k_cu_0b8d564f_93524cuda3std3__441_GLOBAL__N__76ccfdf5_4_k_cu_0b8d564f_93526ignoreE:
	.zero		1
	.type		_ZN39_INTERNAL_76ccfdf5_4_k_cu_0b8d564f_93524cute7productE,@object
	.size		_ZN39_INTERNAL_76ccfdf5_4_k_cu_0b8d564f_93524cute7productE,(_ZN39_INTERNAL_76ccfdf5_4_k_cu_0b8d564f_93524cuda3std3__45__cpo3endE - _ZN39_INTERNAL_76ccfdf5_4_k_cu_0b8d564f_93524cute7productE)
_ZN39_INTERNAL_76ccfdf5_4_k_cu_0b8d564f_93524cute7productE:
	.zero		1
	.type		_ZN39_INTERNAL_76ccfdf5_4_k_cu_0b8d564f_93524cuda3std3__45__cpo3endE,@object
	.size		_ZN39_INTERNAL_76ccfdf5_4_k_cu_0b8d564f_93524cuda3std3__45__cpo3endE,(_ZN39_INTERNAL_76ccfdf5_4_k_cu_0b8d564f_93524cuda3std3__419piecewise_constructE - _ZN39_INTERNAL_76ccfdf5_4_k_cu_0b8d564f_93524cuda3std3__45__cpo3endE)
_ZN39_INTERNAL_76ccfdf5_4_k_cu_0b8d564f_93524cuda3std3__45__cpo3endE:
	.zero		1
	.type		_ZN39_INTERNAL_76ccfdf5_4_k_cu_0b8d564f_93524cuda3std3__419piecewise_constructE,@object
	.size		_ZN39_INTERNAL_76ccfdf5_4_k_cu_0b8d564f_93524cuda3std3__419piecewise_constructE,(_ZN39_INTERNAL_76ccfdf5_4_k_cu_0b8d564f_93524cuda3std3__45__cpo4cendE - _ZN39_INTERNAL_76ccfdf5_4_k_cu_0b8d564f_93524cuda3std3__419piecewise_constructE)
_ZN39_INTERNAL_76ccfdf5_4_k_cu_0b8d564f_93524cuda3std3__419piecewise_constructE:
	.zero		1
	.type		_ZN39_INTERNAL_76ccfdf5_4_k_cu_0b8d564f_93524cuda3std3__45__cpo4cendE,@object
	.size		_ZN39_INTERNAL_76ccfdf5_4_k_cu_0b8d564f_93524cuda3std3__45__cpo4cendE,(_ZN39_INTERNAL_76ccfdf5_4_k_cu_0b8d564f_93524cuda3std6ranges3__45__cpo4swapE - _ZN39_INTERNAL_76ccfdf5_4_k_cu_0b8d564f_93524cuda3std3__45__cpo4cendE)
_ZN39_INTERNAL_76ccfdf5_4_k_cu_0b8d564f_93524cuda3std3__45__cpo4cendE:
	.zero		1
	.type		_ZN39_INTERNAL_76ccfdf5_4_k_cu_0b8d564f_93524cuda3std6ranges3__45__cpo4swapE,@object
	.size		_ZN39_INTERNAL_76ccfdf5_4_k_cu_0b8d564f_93524cuda3std6ranges3__45__cpo4swapE,(.L_10 - _ZN39_INTERNAL_76ccfdf5_4_k_cu_0b8d564f_93524cuda3std6ranges3__45__cpo4swapE)
_ZN39_INTERNAL_76ccfdf5_4_k_cu_0b8d564f_93524cuda3std6ranges3__45__cpo4swapE:
	.zero		1
.L_10:


//--------------------- .nv.constant0._ZN7cutlass13device_kernelINS_4gemm6kernel13GemmUniversalIN4cute5tupleIJiiiiEEENS1_10collective13CollectiveMmaINS1_35MainloopSm100TmaUmmaWarpSpecializedILi8ELi2ELi4ENS5_IJNS4_1CILi1EEESB_SB_EEEEENS5_IJNSA_ILi128EEENSA_ILi64EEENSA_ILi32EEEEEENS_10tfloat32_tENS5_IJlSB_lEEESI_SJ_NS4_8TiledMMAINS4_8MMA_AtomIJNS4_17SM100_MMA_TF32_SSISI_SI_fLi128ELi64ELNS4_4UMMA5MajorE0ELSO_0ELNSN_7ScaleInE0ELSP_0EEEEEENS4_6LayoutISC_NS5_IJNSA_ILi0EEEST_ST_EEEEENS5_IJNS4_10UnderscoreESW_SW_EEEEENS4_13SM90_TMA_LOADENS4_14ComposedLayoutINS4_7SwizzleILi3ELi4ELi3EEENS4_18smem_ptr_flag_bitsILi32EEENSS_INS5_IJNSA_ILi8EEESG_EEENS5_IJSG_SB_EEEEEEEvNS4_8identityESZ_S19_vS1A_EENS_8epilogue10collective18CollectiveEpilogueINS1C_23Sm100TmaWarpSpecializedILi4ELi2ELi16ELb1ELb0EEEJSH_NS5_IJNSS_ISE_SB_EENSS_INSA_ILi16EEESB_EEEEESI_SJ_SI_SJ_NS1C_6fusion15FusionCallbacksIS1G_NS1L_17LinearCombinationISI_fSI_fLNS_15FloatRoundStyleE2EEESH_S1K_JEEENS4_5SM1004TMEM4LOAD26SM100_TMEM_LOAD_32dp32b16xESZ_NS10_INS11_ILi2ELi4ELi3EEES14_NSS_INS5_IJS15_S1I_EEENS5_IJS1I_SB_EEEEEEENS4_39AutoVectorizingCopyWithAssumedAlignmentILi128EEENS4_14SM90_TMA_STOREES1Z_S21_S21_EEEvvEEEEvNT_6ParamsE --------------------------
	.section	.nv.constant0._ZN7cutlass13device_kernelINS_4gemm6kernel13GemmUniversalIN4cute5tupleIJiiiiEEENS1_10collective13CollectiveMmaINS1_35MainloopSm100TmaUmmaWarpSpecializedILi8ELi2ELi4ENS5_IJNS4_1CILi1EEESB_SB_EEEEENS5_IJNSA_ILi128EEENSA_ILi64EEENSA_ILi32EEEEEENS_10tfloat32_tENS5_IJlSB_lEEESI_SJ_NS4_8TiledMMAINS4_8MMA_AtomIJNS4_17SM100_MMA_TF32_SSISI_SI_fLi128ELi64ELNS4_4UMMA5MajorE0ELSO_0ELNSN_7ScaleInE0ELSP_0EEEEEENS4_6LayoutISC_NS5_IJNSA_ILi0EEEST_ST_EEEEENS5_IJNS4_10UnderscoreESW_SW_EEEEENS4_13SM90_TMA_LOADENS4_14ComposedLayoutINS4_7SwizzleILi3ELi4ELi3EEENS4_18smem_ptr_flag_bitsILi32EEENSS_INS5_IJNSA_ILi8EEESG_EEENS5_IJSG_SB_EEEEEEEvNS4_8identityESZ_S19_vS1A_EENS_8epilogue10collective18CollectiveEpilogueINS1C_23Sm100TmaWarpSpecializedILi4ELi2ELi16ELb1ELb0EEEJSH_NS5_IJNSS_ISE_SB_EENSS_INSA_ILi16EEESB_EEEEESI_SJ_SI_SJ_NS1C_6fusion15FusionCallbacksIS1G_NS1L_17LinearCombinationISI_fSI_fLNS_15FloatRoundStyleE2EEESH_S1K_JEEENS4_5SM1004TMEM4LOAD26SM100_TMEM_LOAD_32dp32b16xESZ_NS10_INS11_ILi2ELi4ELi3EEES14_NSS_INS5_IJS15_S1I_EEENS5_IJS1I_SB_EEEEEEENS4_39AutoVectorizingCopyWithAssumedAlignmentILi128EEENS4_14SM90_TMA_STOREES1Z_S21_S21_EEEvvEEEEvNT_6ParamsE,"a",@progbits
	.sectionflags	@""
	.align	4
.nv.constant0._ZN7cutlass13device_kernelINS_4gemm6kernel13GemmUniversalIN4cute5tupleIJiiiiEEENS1_10collective13CollectiveMmaINS1_35MainloopSm100TmaUmmaWarpSpecializedILi8ELi2ELi4ENS5_IJNS4_1CILi1EEESB_SB_EEEEENS5_IJNSA_ILi128EEENSA_ILi64EEENSA_ILi32EEEEEENS_10tfloat32_tENS5_IJlSB_lEEESI_SJ_NS4_8TiledMMAINS4_8MMA_AtomIJNS4_17SM100_MMA_TF32_SSISI_SI_fLi128ELi64ELNS4_4UMMA5MajorE0ELSO_0ELNSN_7ScaleInE0ELSP_0EEEEEENS4_6LayoutISC_NS5_IJNSA_ILi0EEEST_ST_EEEEENS5_IJNS4_10UnderscoreESW_SW_EEEEENS4_13SM90_TMA_LOADENS4_14ComposedLayoutINS4_7SwizzleILi3ELi4ELi3EEENS4_18smem_ptr_flag_bitsILi32EEENSS_INS5_IJNSA_ILi8EEESG_EEENS5_IJSG_SB_EEEEEEEvNS4_8identityESZ_S19_vS1A_EENS_8epilogue10collective18CollectiveEpilogueINS1C_23Sm100TmaWarpSpecializedILi4ELi2ELi16ELb1ELb0EEEJSH_NS5_IJNSS_ISE_SB_EENSS_INSA_ILi16EEESB_EEEEESI_SJ_SI_SJ_NS1C_6fusion15FusionCallbacksIS1G_NS1L_17LinearCombinationISI_fSI_fLNS_15FloatRoundStyleE2EEESH_S1K_JEEENS4_5SM1004TMEM4LOAD26SM100_TMEM_LOAD_32dp32b16xESZ_NS10_INS11_ILi2ELi4ELi3EEES14_NSS_INS5_IJS15_S1I_EEENS5_IJS1I_SB_EEEEEEENS4_39AutoVectorizingCopyWithAssumedAlignmentILi128EEENS4_14SM90_TMA_STOREES1Z_S21_S21_EEEvvEEEEvNT_6ParamsE:
	.zero		2944


//--------------------- SYMBOLS --------------------------

	.type		.nv.reservedSmem.offset0,@object
	.size		.nv.reservedSmem.offset0,0x4
	.type		.nv.reservedSmem.cap,@object
	.size		.nv.reservedSmem.cap,0x4
	.type		__assertfail,@function
